def gluon_tcgen05(
    a_ptr,
    b_ptr,
    c_ptr,
    M,
    N,
    K,
    stride_am,
    stride_bk,
    stride_cm,
    BLOCK_M: gl.constexpr,
    BLOCK_N: gl.constexpr,
    BLOCK_K: gl.constexpr,
    DTYPE: gl.constexpr,
    A_LAYOUT: gl.constexpr,
    B_LAYOUT: gl.constexpr,
    C_LAYOUT: gl.constexpr,
    B_SHAPE: gl.constexpr,
    TMEM_LAYOUT: gl.constexpr,
    TMEM_REG: gl.constexpr,
    TRANS_B: gl.constexpr,
    NUM_BUFFERS: gl.constexpr,
):
    a_desc = tma.make_tensor_descriptor(
        a_ptr, [M, K], [stride_am, 1], [BLOCK_M, BLOCK_K], A_LAYOUT
    )
    b_desc = tma.make_tensor_descriptor(
        b_ptr,
        [N, K] if TRANS_B else [K, N],
        [stride_bk, 1],
        B_SHAPE,
        B_LAYOUT,
    )
    c_desc = tma.make_tensor_descriptor(
        c_ptr, [M, N], [stride_cm, 1], [BLOCK_M, BLOCK_N], C_LAYOUT
    )

    a_bufs = gl.allocate_shared_memory(
        DTYPE, [NUM_BUFFERS, BLOCK_M, BLOCK_K], A_LAYOUT
    )
    b_bufs = gl.allocate_shared_memory(DTYPE, [NUM_BUFFERS] + B_SHAPE, B_LAYOUT)

    pid_m = gl.program_id(0)
    pid_n = gl.program_id(1)
    off_m = pid_m * BLOCK_M
    off_n = pid_n * BLOCK_N

    tma_bars = gl.allocate_shared_memory(
        gl.int64, [NUM_BUFFERS, 1], mbarrier.MBarrierLayout()
    )
    mma_bars = gl.allocate_shared_memory(
        gl.int64, [NUM_BUFFERS, 1], mbarrier.MBarrierLayout()
    )
    for i in gl.static_range(NUM_BUFFERS):
        mbarrier.init(tma_bars.index(i), count=1)
        mbarrier.init(mma_bars.index(i), count=1)

    acc_tmem = allocate_tensor_memory(gl.float32, [BLOCK_M, BLOCK_N], TMEM_LAYOUT)
    idx = 0
    phase = 0
    use_acc = False
    for k in range(0, K, BLOCK_K):
        a = a_bufs.index(idx)
        b = b_bufs.index(idx)
        tma_bar = tma_bars.index(idx)
        mma_bar = mma_bars.index(idx)
        mbarrier.expect(
            tma_bar, a_desc.block_type.nbytes + b_desc.block_type.nbytes
        )
        tma.async_copy_global_to_shared(a_desc, [off_m, k], tma_bar, a)
        tma.async_copy_global_to_shared(
            b_desc, [off_n, k] if TRANS_B else [k, off_n], tma_bar, b
        )
        mbarrier.wait(tma_bar, phase=phase)

        if TRANS_B:
            b = b.permute((1, 0))
        tcgen05_mma(a, b, acc_tmem, use_acc=use_acc)
        tcgen05_commit(mma_bar)
        mbarrier.wait(mma_bar, phase=phase)
        use_acc = True

        idx += 1
        if idx == NUM_BUFFERS:
            idx = 0
            phase ^= 1

    for i in gl.static_range(NUM_BUFFERS):
        mbarrier.invalidate(tma_bars.index(i))
        mbarrier.invalidate(mma_bars.index(i))

    acc = acc_tmem.load(TMEM_REG)
    c_smem = gl.allocate_shared_memory(DTYPE, [BLOCK_M, BLOCK_N], C_LAYOUT)
    c_smem.store(acc.to(DTYPE))
    fence_async_shared()
    tma.async_copy_shared_to_global(c_desc, [off_m, off_n], c_smem)
    tma.store_wait(pendings=0)

# config = {"BLOCK_K": 32, "BLOCK_M": 128, "BLOCK_N": 128, "arch": "sm_100", "dtype": "bf16", "num_buffers": 1, "num_warps": 4, "trans_b": 0}
# arch = sm_100


// ===== COMPILED SASS (sm_100a) =====

	.target	sm_100a

	.elftype	@"ET_EXEC"


//--------------------- .note.nv.tkinfo           --------------------------
	.section	.note.nv.tkinfo,"",@"SHT_NOTE"
	.sectionflags	@"SHF_NOTE_NV_TKINFO"
	.tkinfo
        /*0018*/ 	.word	0x00000081
        /*0030*/ 	.string	""
        /*0030*/ 	.string	"ptxas-blackwell"
        /*0030*/ 	.string	"Cuda compilation tools, release 12.9, V12.9.86"
        /*0030*/ 	.string	"Build cuda_12.9.r12.9/compiler.36037853_0"
        /*0030*/ 	.string	"-v  -suppress-debug-info  -lineinfo  -arch sm_100a "



//--------------------- .note.nv.cuver            --------------------------
	.section	.note.nv.cuver,"",@"SHT_NOTE"
	.sectionflags	@"SHF_NOTE_NV_CUVER"
        /*0018*/ 	.short	0x0001
        /*001a*/ 	.short	0x0064
        /*001c*/ 	.short	0x0001
        /*001e*/ 	.short	0x0000
        /*0020*/ 	.short	0x0001
        /*0022*/ 	.short	0x0000


//--------------------- .nv.info                  --------------------------
	.section	.nv.info,"",@"SHT_CUDA_INFO"
	.align	4


	//----- nvinfo : EIATTR_REGCOUNT
	.align		4
        /*0000*/ 	.byte	0x04, 0x2f
        /*0002*/ 	.short	(.L_4 - .L_3)
	.align		4
.L_3:
        /*0004*/ 	.word	index@(gluon_tcgen05)
        /*0008*/ 	.word	0x00000087


	//----- nvinfo : EIATTR_FRAME_SIZE
	.align		4
.L_4:
        /*000c*/ 	.byte	0x04, 0x11
        /*000e*/ 	.short	(.L_6 - .L_5)
	.align		4
.L_5:
        /*0010*/ 	.word	index@($__internal_2_$__cuda_sm10x_tcgen05_guardrail_trap_unallocated_columns_being_dealloced)
        /*0014*/ 	.word	0x00000000


	//----- nvinfo : EIATTR_FRAME_SIZE
	.align		4
.L_6:
        /*0018*/ 	.byte	0x04, 0x11
        /*001a*/ 	.short	(.L_8 - .L_7)
	.align		4
.L_7:
        /*001c*/ 	.word	index@($__internal_1_$__cuda_sm10x_tcgen05_guardrail_trap_phase_invalid_during_alloc)
        /*0020*/ 	.word	0x00000000


	//----- nvinfo : EIATTR_FRAME_SIZE
	.align		4
.L_8:
        /*0024*/ 	.byte	0x04, 0x11
        /*0026*/ 	.short	(.L_10 - .L_9)
	.align		4
.L_9:
        /*0028*/ 	.word	index@($__internal_0_$__cuda_sm10x_tcgen05_guardrail_trap_col_being_dealloced_not_returned_by_alloc)
        /*002c*/ 	.word	0x00000000


	//----- nvinfo : EIATTR_FRAME_SIZE
	.align		4
.L_10:
        /*0030*/ 	.byte	0x04, 0x11
        /*0032*/ 	.short	(.L_12 - .L_11)
	.align		4
.L_11:
        /*0034*/ 	.word	index@(gluon_tcgen05)
        /*0038*/ 	.word	0x00000000


	//----- nvinfo : EIATTR_MIN_STACK_SIZE
	.align		4
.L_12:
        /*003c*/ 	.byte	0x04, 0x12
        /*003e*/ 	.short	(.L_14 - .L_13)
	.align		4
.L_13:
        /*0040*/ 	.word	index@(gluon_tcgen05)
        /*0044*/ 	.word	0x00000000
.L_14:


//--------------------- .nv.info.gluon_tcgen05    --------------------------
	.section	.nv.info.gluon_tcgen05,"",@"SHT_CUDA_INFO"
	.sectionflags	@""
	.align	4


	//----- nvinfo : EIATTR_CUDA_API_VERSION
	.align		4
        /*0000*/ 	.byte	0x04, 0x37
        /*0002*/ 	.short	(.L_16 - .L_15)
.L_15:
        /*0004*/ 	.word	0x00000081


	//----- nvinfo : EIATTR_KPARAM_INFO
	.align		4
.L_16:
        /*0008*/ 	.byte	0x04, 0x17
        /*000a*/ 	.short	(.L_18 - .L_17)
.L_17:
        /*000c*/ 	.word	0x00000000
        /*0010*/ 	.short	0x000a
        /*0012*/ 	.short	0x0048
        /*0014*/ 	.byte	0x00, 0xf4, 0x21, 0x00


	//----- nvinfo : EIATTR_KPARAM_INFO
	.align		4
.L_18:
        /*0018*/ 	.byte	0x04, 0x17
        /*001a*/ 	.short	(.L_20 - .L_19)
.L_19:
        /*001c*/ 	.word	0x00000000
        /*0020*/ 	.short	0x0009
        /*0022*/ 	.short	0x0040
        /*0024*/ 	.byte	0x00, 0xf4, 0x21, 0x00


	//----- nvinfo : EIATTR_KPARAM_INFO
	.align		4
.L_20:
        /*0028*/ 	.byte	0x04, 0x17
        /*002a*/ 	.short	(.L_22 - .L_21)
.L_21:
        /*002c*/ 	.word	0x00000000
        /*0030*/ 	.short	0x0008
        /*0032*/ 	.short	0x0038
        /*0034*/ 	.byte	0x00, 0xf0, 0x21, 0x00


	//----- nvinfo : EIATTR_KPARAM_INFO
	.align		4
.L_22:
        /*0038*/ 	.byte	0x04, 0x17
        /*003a*/ 	.short	(.L_24 - .L_23)
.L_23:
        /*003c*/ 	.word	0x00000000
        /*0040*/ 	.short	0x0007
        /*0042*/ 	.short	0x0030
        /*0044*/ 	.byte	0x00, 0xf0, 0x21, 0x00


	//----- nvinfo : EIATTR_KPARAM_INFO
	.align		4
.L_24:
        /*0048*/ 	.byte	0x04, 0x17
        /*004a*/ 	.short	(.L_26 - .L_25)
.L_25:
        /*004c*/ 	.word	0x00000000
        /*0050*/ 	.short	0x0006
        /*0052*/ 	.short	0x0028
        /*0054*/ 	.byte	0x00, 0xf0, 0x21, 0x00


	//----- nvinfo : EIATTR_KPARAM_INFO
	.align		4
.L_26:
        /*0058*/ 	.byte	0x04, 0x17
        /*005a*/ 	.short	(.L_28 - .L_27)
.L_27:
        /*005c*/ 	.word	0x00000000
        /*0060*/ 	.short	0x0005
        /*0062*/ 	.short	0x0020
        /*0064*/ 	.byte	0x00, 0xf0, 0x11, 0x00


	//----- nvinfo : EIATTR_KPARAM_INFO
	.align		4
.L_28:
        /*0068*/ 	.byte	0x04, 0x17
        /*006a*/ 	.short	(.L_30 - .L_29)
.L_29:
        /*006c*/ 	.word	0x00000000
        /*0070*/ 	.short	0x0004
        /*0072*/ 	.short	0x001c
        /*0074*/ 	.byte	0x00, 0xf0, 0x11, 0x00


	//----- nvinfo : EIATTR_KPARAM_INFO
	.align		4
.L_30:
        /*0078*/ 	.byte	0x04, 0x17
        /*007a*/ 	.short	(.L_32 - .L_31)
.L_31:
        /*007c*/ 	.word	0x00000000
        /*0080*/ 	.short	0x0003
        /*0082*/ 	.short	0x0018
        /*0084*/ 	.byte	0x00, 0xf0, 0x11, 0x00


	//----- nvinfo : EIATTR_KPARAM_INFO
	.align		4
.L_32:
        /*0088*/ 	.byte	0x04, 0x17
        /*008a*/ 	.short	(.L_34 - .L_33)
.L_33:
        /*008c*/ 	.word	0x00000000
        /*0090*/ 	.short	0x0002
        /*0092*/ 	.short	0x0010
        /*0094*/ 	.byte	0x00, 0xf4, 0x21, 0x00


	//----- nvinfo : EIATTR_KPARAM_INFO
	.align		4
.L_34:
        /*0098*/ 	.byte	0x04, 0x17
        /*009a*/ 	.short	(.L_36 - .L_35)
.L_35:
        /*009c*/ 	.word	0x00000000
        /*00a0*/ 	.short	0x0001
        /*00a2*/ 	.short	0x0008
        /*00a4*/ 	.byte	0x00, 0xf4, 0x21, 0x00


	//----- nvinfo : EIATTR_KPARAM_INFO
	.align		4
.L_36:
        /*00a8*/ 	.byte	0x04, 0x17
        /*00aa*/ 	.short	(.L_38 - .L_37)
.L_37:
        /*00ac*/ 	.word	0x00000000
        /*00b0*/ 	.short	0x0000
        /*00b2*/ 	.short	0x0000
        /*00b4*/ 	.byte	0x00, 0xf4, 0x21, 0x00


	//----- nvinfo : EIATTR_AT_ENTRY_FRAGMENTS
	.align		4
.L_38:
        /*00b8*/ 	.byte	0x04, 0x4f
        /*00ba*/ 	.short	(.L_40 - .L_39)


	//   ....[0]....
.L_39:
        /*00bc*/ 	.word	0x00000004


	//----- nvinfo : EIATTR_RESERVED_SMEM_USED
	.align		4
.L_40:
        /*00c0*/ 	.byte	0x01, 0x41
	.zero		2


	//----- nvinfo : EIATTR_SPARSE_MMA_MASK
	.align		4
        /*00c4*/ 	.byte	0x03, 0x50
        /*00c6*/ 	.short	0x0000


	//----- nvinfo : EIATTR_TCGEN05_1CTA_USED
	.align		4
        /*00c8*/ 	.byte	0x01, 0x51
	.zero		2


	//----- nvinfo : EIATTR_MAXREG_COUNT
	.align		4
        /*00cc*/ 	.byte	0x03, 0x1b
        /*00ce*/ 	.short	0x00ff


	//----- nvinfo : EIATTR_NUM_BARRIERS
	.align		4
        /*00d0*/ 	.byte	0x02, 0x4c
        /*00d2*/ 	.byte	0x01
	.zero		1


	//----- nvinfo : EIATTR_INT_WARP_WIDE_INSTR_OFFSETS
	.align		4
        /*00d4*/ 	.byte	0x04, 0x31
        /*00d6*/ 	.short	(.L_42 - .L_41)


	//   ....[0]....
.L_41:
        /*00d8*/ 	.word	0x00001730


	//   ....[1]....
        /*00dc*/ 	.word	0x00001750


	//   ....[2]....
        /*00e0*/ 	.word	0x000017d0


	//   ....[3]....
        /*00e4*/ 	.word	0x000018e0


	//   ....[4]....
        /*00e8*/ 	.word	0x000018f0


	//   ....[5]....
        /*00ec*/ 	.word	0x00001900


	//   ....[6]....
        /*00f0*/ 	.word	0x00001910


	//   ....[7]....
        /*00f4*/ 	.word	0x00001bb0


	//   ....[8]....
        /*00f8*/ 	.word	0x00001bc0


	//   ....[9]....
        /*00fc*/ 	.word	0x00001d10


	//   ....[10]....
        /*0100*/ 	.word	0x00001d20


	//   ....[11]....
        /*0104*/ 	.word	0x00001d70


	//   ....[12]....
        /*0108*/ 	.word	0x00001db0


	//   ....[13]....
        /*010c*/ 	.word	0x00001ee0


	//   ....[14]....
        /*0110*/ 	.word	0x00001ef0


	//   ....[15]....
        /*0114*/ 	.word	0x00002100


	//   ....[16]....
        /*0118*/ 	.word	0x00002120


	//   ....[17]....
        /*011c*/ 	.word	0x00002890


	//   ....[18]....
        /*0120*/ 	.word	0x000028e0


	//----- nvinfo : EIATTR_COOP_GROUP_MASK_REGIDS
	.align		4
.L_42:
        /*0124*/ 	.byte	0x04, 0x29
        /*0126*/ 	.short	(.L_44 - .L_43)


	//   ....[0]....
.L_43:
        /*0128*/ 	.word	0xffffffff


	//   ....[1]....
        /*012c*/ 	.word	0xffffffff


	//   ....[2]....
        /*0130*/ 	.word	0xffffffff


	//   ....[3]....
        /*0134*/ 	.word	0xffffffff


	//   ....[4]....
        /*0138*/ 	.word	0xffffffff


	//   ....[5]....
        /*013c*/ 	.word	0xffffffff


	//   ....[6]....
        /*0140*/ 	.word	0xffffffff


	//   ....[7]....
        /*0144*/ 	.word	0xffffffff


	//   ....[8]....
        /*0148*/ 	.word	0xffffffff


	//   ....[9]....
        /*014c*/ 	.word	0xffffffff


	//----- nvinfo : EIATTR_COOP_GROUP_INSTR_OFFSETS
	.align		4
.L_44:
        /*0150*/ 	.byte	0x04, 0x28
        /*0152*/ 	.short	(.L_46 - .L_45)


	//   ....[0]....
.L_45:
        /*0154*/ 	.word	0x00000050


	//   ....[1]....
        /*0158*/ 	.word	0x00000310


	//   ....[2]....
        /*015c*/ 	.word	0x00000500


	//   ....[3]....
        /*0160*/ 	.word	0x000009c0


	//   ....[4]....
        /*0164*/ 	.word	0x00000b00


	//   ....[5]....
        /*0168*/ 	.word	0x00000fb0


	//   ....[6]....
        /*016c*/ 	.word	0x000010f0


	//   ....[7]....
        /*0170*/ 	.word	0x000015e0


	//   ....[8]....
        /*0174*/ 	.word	0x00002720


	//   ....[9]....
        /*0178*/ 	.word	0x00002990


	//----- nvinfo : EIATTR_VRC_CTA_INIT_COUNT
	.align		4
.L_46:
        /*017c*/ 	.byte	0x02, 0x4a
        /*017e*/ 	.byte	0x80
	.zero		1


	//----- nvinfo : EIATTR_MBARRIER_INSTR_OFFSETS
	.align		4
        /*0180*/ 	.byte	0x04, 0x39
        /*0182*/ 	.short	(.L_48 - .L_47)


	//   ....[0]....
.L_47:
        /*0184*/ 	.word	0x000017f0
        /*0188*/ 	.word	0x000000ff
        /*018c*/ 	.word	0x00004000
        /*0190*/ 	.short	0x0100
        /*0192*/ 	.byte	0x08
	.zero		1


	//   ....[1]....
        /*0194*/ 	.word	0x00001800
        /*0198*/ 	.word	0x000000ff
        /*019c*/ 	.word	0x00004010
        /*01a0*/ 	.short	0x0100
        /*01a2*/ 	.byte	0x08
	.zero		1


	//   ....[2]....
        /*01a4*/ 	.word	0x00001ad0
        /*01a8*/ 	.word	0x000000ff
        /*01ac*/ 	.word	0x00004000
        /*01b0*/ 	.short	0x010a
        /*01b2*/ 	.byte	0x08
	.zero		1


	//   ....[3]....
        /*01b4*/ 	.word	0x00001c10
        /*01b8*/ 	.word	0x000000ff
        /*01bc*/ 	.word	0x00004010
        /*01c0*/ 	.short	0x010a
        /*01c2*/ 	.byte	0x08
	.zero		1


	//   ....[4]....
        /*01c4*/ 	.word	0x00001e20
        /*01c8*/ 	.word	0x000000ff
        /*01cc*/ 	.word	0x00004000
        /*01d0*/ 	.short	0x010a
        /*01d2*/ 	.byte	0x08
	.zero		1


	//   ....[5]....
        /*01d4*/ 	.word	0x00001f30
        /*01d8*/ 	.word	0x000000ff
        /*01dc*/ 	.word	0x00004010
        /*01e0*/ 	.short	0x010a
        /*01e2*/ 	.byte	0x08
	.zero		1


	//   ....[6]....
        /*01e4*/ 	.word	0x00001fc0
        /*01e8*/ 	.word	0x000000ff
        /*01ec*/ 	.word	0x00004000
        /*01f0*/ 	.short	0x0108
        /*01f2*/ 	.byte	0x08
	.zero		1


	//   ....[7]....
        /*01f4*/ 	.word	0x00001fd0
        /*01f8*/ 	.word	0x000000ff
        /*01fc*/ 	.word	0x00004010
        /*0200*/ 	.short	0x0108
        /*0202*/ 	.byte	0x08
	.zero		1


	//   ....[8]....
        /*0204*/ 	.word	0x000029b0
        /*0208*/ 	.word	0x000000ff
        /*020c*/ 	.word	0x00004000
        /*0210*/ 	.short	0x010a
        /*0212*/ 	.byte	0x08
	.zero		1


	//   ....[9]....
        /*0214*/ 	.word	0x000029e0
        /*0218*/ 	.word	0x000000ff
        /*021c*/ 	.word	0x00004010
        /*0220*/ 	.short	0x010a
        /*0222*/ 	.byte	0x08
	.zero		1


	//   ....[10]....
        /*0224*/ 	.word	0x00002a10
        /*0228*/ 	.word	0x000000ff
        /*022c*/ 	.word	0x00004000
        /*0230*/ 	.short	0x010a
        /*0232*/ 	.byte	0x08
	.zero		1


	//   ....[11]....
        /*0234*/ 	.word	0x00002a40
        /*0238*/ 	.word	0x000000ff
        /*023c*/ 	.word	0x00004010
        /*0240*/ 	.short	0x010a
        /*0242*/ 	.byte	0x08
	.zero		1


	//----- nvinfo : EIATTR_NUM_MBARRIERS
	.align		4
.L_48:
        /*0244*/ 	.byte	0x03, 0x38
        /*0246*/ 	.short	0x0002


	//----- nvinfo : EIATTR_EXIT_INSTR_OFFSETS
	.align		4
        /*0248*/ 	.byte	0x04, 0x1c
        /*024a*/ 	.short	(.L_50 - .L_49)


	//   ....[0]....
.L_49:
        /*024c*/ 	.word	0x000029a0


	//----- nvinfo : EIATTR_REQNTID
	.align		4
.L_50:
        /*0250*/ 	.byte	0x04, 0x10
        /*0252*/ 	.short	(.L_52 - .L_51)
.L_51:
        /*0254*/ 	.word	0x00000080
        /*0258*/ 	.word	0x00000001
        /*025c*/ 	.word	0x00000001


	//----- nvinfo : EIATTR_CRS_STACK_SIZE
	.align		4
.L_52:
        /*0260*/ 	.byte	0x04, 0x1e
        /*0262*/ 	.short	(.L_54 - .L_53)
.L_53:
        /*0264*/ 	.word	0x00000000


	//----- nvinfo : EIATTR_CBANK_PARAM_SIZE
	.align		4
.L_54:
        /*0268*/ 	.byte	0x03, 0x19
        /*026a*/ 	.short	0x0050


	//----- nvinfo : EIATTR_PARAM_CBANK
	.align		4
        /*026c*/ 	.byte	0x04, 0x0a
        /*026e*/ 	.short	(.L_56 - .L_55)
	.align		4
.L_55:
        /*0270*/ 	.word	index@(.nv.constant0.gluon_tcgen05)
        /*0274*/ 	.short	0x0380
        /*0276*/ 	.short	0x0050


	//----- nvinfo : EIATTR_SW_WAR
	.align		4
.L_56:
        /*0278*/ 	.byte	0x04, 0x36
        /*027a*/ 	.short	(.L_58 - .L_57)
.L_57:
        /*027c*/ 	.word	0x00000008
.L_58:


//--------------------- .nv.compat                --------------------------
	.section	.nv.compat,"",@"SHT_CUDA_COMPAT_INFO"
	.align	4
        /*0000*/ 	.byte	0x02, 0x02, 0x02, 0x00, 0x02, 0x05, 0x05, 0x00, 0x02, 0x03, 0x03, 0x00, 0x02, 0x06, 0x01, 0x00


//--------------------- .nv.callgraph             --------------------------
	.section	.nv.callgraph,"",@"SHT_CUDA_CALLGRAPH"
	.align	4
	.sectionentsize	8
	.align		4
        /*0000*/ 	.word	0x00000000
	.align		4
        /*0004*/ 	.word	0xffffffff
	.align		4
        /*0008*/ 	.word	0x00000000
	.align		4
        /*000c*/ 	.word	0xfffffffe
	.align		4
        /*0010*/ 	.word	0x00000000
	.align		4
        /*0014*/ 	.word	0xfffffffd
	.align		4
        /*0018*/ 	.word	0x00000000
	.align		4
        /*001c*/ 	.word	0xfffffffc


//--------------------- .text.gluon_tcgen05       --------------------------
	.section	.text.gluon_tcgen05,"ax",@progbits
	.align	128
        .global         gluon_tcgen05
        .type           gluon_tcgen05,@function
        .size           gluon_tcgen05,(.L_x_73 - gluon_tcgen05)
        .other          gluon_tcgen05,@"STO_CUDA_ENTRY STV_DEFAULT"
gluon_tcgen05:
.text.gluon_tcgen05:
[----:B------:R-:W1:Y:S01]  /*0000*/  LDC R1, c[0x0][0x37c] ;  /* 0x0000df00ff017b82 */ /* 0x000e620000000800 */
[----:B------:R-:W2:Y:S02]  /*0010*/  S2R R0, SR_TID.X ;  /* 0x0000000000007919 */ /* 0x000ea40000002100 */
[----:B--2---:R-:W-:-:S13]  /*0020*/  ISETP.GE.U32.AND P2, PT, R0, 0x20, PT ;  /* 0x000000200000780c */ /* 0x004fda0003f46070 */
[----:B------:R-:W-:Y:S05]  /*0030*/  @P2 BRA `(.L_x_0) ;  /* 0x0000000000b82947 */ /* 0x000fea0003800000 */
[----:B------:R-:W2:Y:S01]  /*0040*/  S2UR UR6, SR_CgaCtaId ;  /* 0x00000000000679c3 */ /* 0x000ea20000008800 */
[----:B------:R-:W-:Y:S01]  /*0050*/  NOP ;  /* 0x0000000000007918 */ /* 0x000fe20000000000 */
[----:B------:R-:W-:Y:S02]  /*0060*/  UMOV UR4, 0x40 ;  /* 0x0000004000047882 */ /* 0x000fe40000000000 */
[----:B--2---:R-:W-:-:S09]  /*0070*/  ULEA UR4, UR6, UR4, 0x18 ;  /* 0x0000000406047291 */ /* 0x004fd2000f8ec0ff */
[----:B------:R-:W2:Y:S01]  /*0080*/  LDS.U8 R2, [UR4] ;  /* 0x00000004ff027984 */ /* 0x000ea20008000000 */
[----:B------:R-:W-:Y:S02]  /*0090*/  UMOV UR4, 0x400 ;  /* 0x0000040000047882 */ /* 0x000fe40000000000 */
[----:B------:R-:W-:Y:S01]  /*00a0*/  ULEA UR4, UR6, UR4, 0x18 ;  /* 0x0000000406047291 */ /* 0x000fe2000f8ec0ff */
[----:B--2---:R-:W-:-:S13]  /*00b0*/  ISETP.NE.AND P0, PT, R2, RZ, PT ;  /* 0x000000ff0200720c */ /* 0x004fda0003f05270 */
[----:B------:R-:W-:Y:S05]  /*00c0*/  @P0 BRA `(.L_x_1) ;  /* 0x00000000007c0947 */ /* 0x000fea0003800000 */
[----:B------:R-:W-:-:S13]  /*00d0*/  ELECT P0, URZ, PT ;  /* 0x0000000000ff782f */ /* 0x000fda0003800000 */
[----:B------:R-:W-:Y:S05]  /*00e0*/  @!P0 BRA `(.L_x_2) ;  /* 0x0000000000848947 */ /* 0x000fea0003800000 */
[----:B------:R-:W-:Y:S01]  /*00f0*/  UMOV UR5, 0x4 ;  /* 0x0000000400057882 */ /* 0x000fe20000000000 */
[----:B------:R-:W-:Y:S02]  /*0100*/  IMAD.MOV.U32 R5, RZ, RZ, 0x1 ;  /* 0x00000001ff057424 */ /* 0x000fe400078e00ff */
[----:B------:R-:W-:Y:S02]  /*0110*/  IMAD.MOV.U32 R3, RZ, RZ, 0xf ;  /* 0x0000000fff037424 */ /* 0x000fe400078e00ff */
[----:B------:R-:W-:Y:S04]  /*0120*/  DEPBAR.LE SB2, 0x36 ;  /* 0x0000ad800000791a */ /* 0x000fe80000000000 */
[----:B------:R-:W2:Y:S02]  /*0130*/  UTCATOMSWS.FIND_AND_SET.ALIGN UP0, UR5, UR5 ;  /* 0x00000005000575e3 */ /* 0x000ea40008000800 */
[----:B--2---:R-:W-:-:S04]  /*0140*/  PLOP3.LUT P0, PT, PT, PT, UP0, 0x80, 0x8 ;  /* 0x000000000008781c */ /* 0x004fc80003f0f008 */
[----:B------:R-:W-:-:S04]  /*0150*/  SEL R2, RZ, 0xffffffff, !P0 ;  /* 0xffffffffff027807 */ /* 0x000fc80004000000 */
[----:B------:R-:W-:Y:S01]  /*0160*/  ISETP.NE.AND P0, PT, R2, RZ, PT ;  /* 0x000000ff0200720c */ /* 0x000fe20003f05270 */
[----:B------:R-:W-:-:S12]  /*0170*/  IMAD.U32 R2, RZ, RZ, UR5 ;  /* 0x00000005ff027e24 */ /* 0x000fd8000f8e00ff */
[----:B------:R-:W-:Y:S05]  /*0180*/  @P0 BRA `(.L_x_3) ;  /* 0x0000000000240947 */ /* 0x000fea0003800000 */
.L_x_4:
[----:B------:R-:W-:Y:S05]  /*0190*/  NANOSLEEP 0x64 ;  /* 0x000000640000795d */ /* 0x000fea0003800000 */
[----:B------:R-:W-:-:S05]  /*01a0*/  UMOV UR5, 0x4 ;  /* 0x0000000400057882 */ /* 0x000fca0000000000 */
[----:B------:R-:W-:Y:S04]  /*01b0*/  DEPBAR.LE SB2, 0x36 ;  /* 0x0000ad800000791a */ /* 0x000fe80000000000 */
[----:B------:R-:W2:Y:S02]  /*01c0*/  UTCATOMSWS.FIND_AND_SET.ALIGN UP0, UR5, UR5 ;  /* 0x00000005000575e3 */ /* 0x000ea40008000800 */
[----:B--2---:R-:W-:-:S04]  /*01d0*/  PLOP3.LUT P0, PT, PT, PT, UP0, 0x80, 0x8 ;  /* 0x000000000008781c */ /* 0x004fc80003f0f008 */
[----:B------:R-:W-:-:S04]  /*01e0*/  SEL R2, RZ, 0xffffffff, !P0 ;  /* 0xffffffffff027807 */ /* 0x000fc80004000000 */
[----:B------:R-:W-:Y:S01]  /*01f0*/  ISETP.NE.AND P0, PT, R2, RZ, PT ;  /* 0x000000ff0200720c */ /* 0x000fe20003f05270 */
[----:B------:R-:W-:-:S12]  /*0200*/  IMAD.U32 R2, RZ, RZ, UR5 ;  /* 0x00000005ff027e24 */ /* 0x000fd8000f8e00ff */
[----:B------:R-:W-:Y:S05]  /*0210*/  @!P0 BRA `(.L_x_4) ;  /* 0xfffffffc00dc8947 */ /* 0x000fea000383ffff */
.L_x_3:
[C---:B------:R-:W-:Y:S01]  /*0220*/  VIADD R4, R2.reuse, 0x10 ;  /* 0x0000001002047836 */ /* 0x040fe20000000000 */
[----:B------:R-:W-:Y:S01]  /*0230*/  UMOV UR5, 0x50 ;  /* 0x0000005000057882 */ /* 0x000fe20000000000 */
[----:B------:R-:W-:Y:S01]  /*0240*/  SHF.L.U32 R3, R3, R2, RZ ;  /* 0x0000000203037219 */ /* 0x000fe200000006ff */
[----:B------:R-:W-:Y:S01]  /*0250*/  ULEA UR5, UR6, UR5, 0x18 ;  /* 0x0000000506057291 */ /* 0x000fe2000f8ec0ff */
[----:B------:R-:W-:Y:S01]  /*0260*/  IMAD.SHL.U32 R2, R2, 0x20, RZ ;  /* 0x0000002002027824 */ /* 0x000fe200078e00ff */
[----:B------:R-:W-:-:S04]  /*0270*/  SHF.L.U32 R4, R5, R4, RZ ;  /* 0x0000000405047219 */ /* 0x000fc800000006ff */
[----:B------:R-:W-:-:S05]  /*0280*/  LOP3.LUT R3, R4, R3, RZ, 0xfc, !PT ;  /* 0x0000000304037212 */ /* 0x000fca00078efcff */
[----:B------:R2:W-:Y:S04]  /*0290*/  ATOMS.OR RZ, [UR5], R3 ;  /* 0x00000003ffff798c */ /* 0x0005e8000b000005 */
[----:B------:R2:W-:Y:S01]  /*02a0*/  STS [UR4], R2 ;  /* 0x00000002ff007988 */ /* 0x0005e20008000804 */
[----:B------:R-:W-:Y:S05]  /*02b0*/  BRA `(.L_x_2) ;  /* 0x0000000000107947 */ /* 0x000fea0003800000 */
.L_x_1:
[----:B------:R-:W-:Y:S01]  /*02c0*/  IMAD.MOV.U32 R3, RZ, RZ, -0x1 ;  /* 0xffffffffff037424 */ /* 0x000fe200078e00ff */
[----:B------:R-:W-:-:S04]  /*02d0*/  MOV R2, 0x300 ;  /* 0x0000030000027802 */ /* 0x000fc80000000f00 */
[----:B------:R2:W-:Y:S03]  /*02e0*/  STS [UR4], R3 ;  /* 0x00000003ff007988 */ /* 0x0005e60008000804 */
[----:B-12---:R-:W-:Y:S05]  /*02f0*/  CALL.REL.NOINC `($__internal_1_$__cuda_sm10x_tcgen05_guardrail_trap_phase_invalid_during_alloc) ;  /* 0x0000002400e87944 */ /* 0x006fea0003c00000 */
.L_x_2:
[----:B------:R-:W-:Y:S05]  /*0300*/  WARPSYNC.ALL ;  /* 0x0000000000007948 */ /* 0x000fea0003800000 */
[----:B------:R-:W-:Y:S01]  /*0310*/  NOP ;  /* 0x0000000000007918 */ /* 0x000fe20000000000 */
.L_x_0:
[----:B------:R-:W3:Y:S08]  /*0320*/  S2UR UR4, SR_CgaCtaId ;  /* 0x00000000000479c3 */ /* 0x000ef00000008800 */
[----:B------:R-:W-:Y:S01]  /*0330*/  BAR.SYNC.DEFER_BLOCKING 0x0 ;  /* 0x0000000000007b1d */ /* 0x000fe20000010000 */
[----:B------:R-:W-:-:S05]  /*0340*/  LOP3.LUT R132, R0, 0x7f, RZ, 0xc0, !PT ;  /* 0x0000007f00847812 */ /* 0x000fca00078ec0ff */
[----:B------:R-:W-:Y:S02]  /*0350*/  UMOV UR8, 0x400 ;  /* 0x0000040000087882 */ /* 0x000fe40000000000 */
[----:B------:R-:W4:Y:S08]  /*0360*/  LDC R4, c[0x0][0x398] ;  /* 0x0000e600ff047b82 */ /* 0x000f300000000800 */
[----:B------:R-:W5:Y:S01]  /*0370*/  LDC R12, c[0x0][0x3a0] ;  /* 0x0000e800ff0c7b82 */ /* 0x000f620000000800 */
[----:B---3--:R-:W-:-:S07]  /*0380*/  ULEA UR8, UR4, UR8, 0x18 ;  /* 0x0000000804087291 */ /* 0x008fce000f8ec0ff */
[----:B------:R-:W3:Y:S02]  /*0390*/  S2UR UR24, SR_CTAID.Y ;  /* 0x00000000001879c3 */ /* 0x000ee40000002600 */
[----:B--2---:R-:W2:Y:S06]  /*03a0*/  LDS R3, [UR8] ;  /* 0x00000008ff037984 */ /* 0x004eac0008000800 */
[----:B------:R-:W-:Y:S06]  /*03b0*/  BAR.SYNC.DEFER_BLOCKING 0x0 ;  /* 0x0000000000007b1d */ /* 0x000fec0000010000 */
[----:B------:R-:W-:Y:S05]  /*03c0*/  @P2 BRA `(.L_x_5) ;  /* 0x0000000000182947 */ /* 0x000fea0003800000 */
[----:B------:R-:W-:Y:S01]  /*03d0*/  ELECT P0, URZ, PT ;  /* 0x0000000000ff782f */ /* 0x000fe20003800000 */
[----:B------:R-:W-:Y:S01]  /*03e0*/  IMAD.MOV.U32 R2, RZ, RZ, 0x1 ;  /* 0x00000001ff027424 */ /* 0x000fe200078e00ff */
[----:B------:R-:W-:Y:S01]  /*03f0*/  UMOV UR5, 0x40 ;  /* 0x0000004000057882 */ /* 0x000fe20000000000 */
[----:B------:R-:W-:Y:S01]  /*0400*/  UVIRTCOUNT.DEALLOC.SMPOOL 0x80 ;  /* 0x000000800000784c */ /* 0x000fe20000000000 */
[----:B------:R-:W-:-:S09]  /*0410*/  ULEA UR5, UR4, UR5, 0x18 ;  /* 0x0000000504057291 */ /* 0x000fd2000f8ec0ff */
[----:B------:R5:W-:Y:S03]  /*0420*/  @P0 STS.U8 [UR5], R2 ;  /* 0x00000002ff000988 */ /* 0x000be60008000005 */
.L_x_5:
[----:B------:R-:W5:Y:S01]  /*0430*/  S2UR UR4, SR_CTAID.Z ;  /* 0x00000000000479c3 */ /* 0x000f620000002700 */
[----:B------:R-:W4:Y:S01]  /*0440*/  LDCU UR5, c[0x0][0x370] ;  /* 0x00006e00ff0577ac */ /* 0x000f220008000800 */
[----:B------:R-:W-:Y:S01]  /*0450*/  ISETP.GE.U32.AND P0, PT, R132, 0x20, PT ;  /* 0x000000208400780c */ /* 0x000fe20003f06070 */
[----:B----4-:R-:W-:Y:S01]  /*0460*/  VIADD R4, R4, 0xffffffff ;  /* 0xffffffff04047836 */ /* 0x010fe20000000000 */
[C---:B------:R-:W-:Y:S01]  /*0470*/  ISETP.NE.U32.AND P3, PT, R132.reuse, RZ, PT ;  /* 0x000000ff8400720c */ /* 0x040fe20003f65070 */
[----:B------:R-:W5:Y:S01]  /*0480*/  LDCU UR6, c[0x0][0x374] ;  /* 0x00006e80ff0677ac */ /* 0x000f620008000800 */
[----:B------:R-:W-:Y:S01]  /*0490*/  LEA R10, R132, UR8, 0x2 ;  /* 0x00000008840a7c11 */ /* 0x000fe2000f8e10ff */
[----:B-----5:R-:W-:Y:S01]  /*04a0*/  VIADD R11, R12, 0xffffffff ;  /* 0xffffffff0c0b7836 */ /* 0x020fe20000000000 */
[----:B------:R-:W4:Y:S01]  /*04b0*/  S2UR UR11, SR_CTAID.X ;  /* 0x00000000000b79c3 */ /* 0x000f220000002500 */
[----:B------:R-:W5:Y:S01]  /*04c0*/  LDCU.64 UR16, c[0x0][0x3c0] ;  /* 0x00007800ff1077ac */ /* 0x000f620008000a00 */
[----:B--2---:R-:W-:Y:S01]  /*04d0*/  R2UR UR27, R3 ;  /* 0x00000000031b72ca */ /* 0x004fe200000e0000 */
[----:B------:R-:W-:Y:S04]  /*04e0*/  BSSY.RECONVERGENT B0, `(.L_x_6) ;  /* 0x0000011000007945 */ /* 0x000fe80003800200 */
[----:B------:R2:W-:Y:S01]  /*04f0*/  @!P0 STS [R10], RZ ;  /* 0x000000ff0a008388 */ /* 0x0005e20000000800 */
[----:B------:R-:W-:-:S03]  /*0500*/  NOP ;  /* 0x0000000000007918 */ /* 0x000fc60000000000 */
[----:B------:R2:W-:Y:S01]  /*0510*/  @!P3 STS [UR8+0x24], R4 ;  /* 0x00002404ff00b988 */ /* 0x0005e20008000808 */
[----:B---3--:R-:W-:-:S03]  /*0520*/  UIMAD UR4, UR4, UR6, UR24 ;  /* 0x00000006040472a4 */ /* 0x008fc6000f8e0218 */
[----:B------:R2:W-:Y:S01]  /*0530*/  @!P3 STS [UR8+0x20], R11 ;  /* 0x0000200bff00b988 */ /* 0x0005e20008000808 */
[----:B----4-:R-:W-:-:S04]  /*0540*/  UIMAD UR4, UR4, UR5, UR11 ;  /* 0x00000005040472a4 */ /* 0x010fc8000f8e020b */
[----:B------:R-:W-:-:S04]  /*0550*/  UIMAD UR4, UR4, 0x180, URZ ;  /* 0x00000180040478a4 */ /* 0x000fc8000f8e02ff */
[----:B-----5:R-:W-:-:S04]  /*0560*/  UIADD3 UR12, UP0, UPT, UR4, UR16, URZ ;  /* 0x00000010040c7290 */ /* 0x020fc8000ff1e0ff */
[----:B------:R-:W-:Y:S01]  /*0570*/  ULEA.HI.X.SX32 UR13, UR4, UR17, 0x1, UP0 ;  /* 0x00000011040d7291 */ /* 0x000fe200080f0eff */
[----:B--2---:R-:W-:Y:S11]  /*0580*/  @P3 BRA `(.L_x_7) ;  /* 0x0000000000183947 */ /* 0x004ff60003800000 */
[----:B------:R-:W2:Y:S01]  /*0590*/  LDS R2, [UR8+0x8] ;  /* 0x00000808ff027984 */ /* 0x000ea20008000800 */
[----:B------:R-:W3:Y:S01]  /*05a0*/  LDC.64 R6, c[0x0][0x380] ;  /* 0x0000e000ff067b82 */ /* 0x000ee20000000a00 */
[----:B------:R-:W-:Y:S02]  /*05b0*/  IMAD.MOV.U32 R3, RZ, RZ, 0x70 ;  /* 0x00000070ff037424 */ /* 0x000fe400078e00ff */
[----:B---3--:R3:W-:Y:S03]  /*05c0*/  STS.64 [UR8], R6 ;  /* 0x00000006ff007988 */ /* 0x0087e60008000a08 */
[----:B--2---:R-:W-:-:S05]  /*05d0*/  LOP3.LUT R2, R2, 0x10, R3, 0xd8, !PT ;  /* 0x0000001002027812 */ /* 0x004fca00078ed803 */
[----:B------:R3:W-:Y:S02]  /*05e0*/  STS [UR8+0x8], R2 ;  /* 0x00000802ff007988 */ /* 0x0007e40008000808 */
.L_x_7:
[----:B------:R-:W-:Y:S05]  /*05f0*/  BSYNC.RECONVERGENT B0 ;  /* 0x0000000000007941 */ /* 0x000fea0003800200 */
.L_x_6:
[----:B------:R-:W-:Y:S04]  /*0600*/  BSSY.RECONVERGENT B0, `(.L_x_8) ;  /* 0x000000a000007945 */ /* 0x000fe80003800200 */
[----:B------:R-:W-:Y:S05]  /*0610*/  @P3 BRA `(.L_x_9) ;  /* 0x0000000000203947 */ /* 0x000fea0003800000 */
[----:B---3--:R-:W2:Y:S01]  /*0620*/  LDS R2, [UR8+0x34] ;  /* 0x00003408ff027984 */ /* 0x008ea20008000800 */
[----:B------:R-:W-:Y:S02]  /*0630*/  IMAD.MOV.U32 R3, RZ, RZ, 0x1f000000 ;  /* 0x1f000000ff037424 */ /* 0x000fe400078e00ff */
[----:B------:R-:W-:Y:S01]  /*0640*/  @!P3 IMAD.MOV.U32 R5, RZ, RZ, 0x7f ;  /* 0x0000007fff05b424 */ /* 0x000fe200078e00ff */
[----:B------:R-:W3:Y:S02]  /*0650*/  @!P3 LDS R6, [UR8+0x38] ;  /* 0x00003808ff06b984 */ /* 0x000ee40008000800 */
[----:B--2---:R-:W-:Y:S02]  /*0660*/  LOP3.LUT R2, R2, 0xff000000, R3, 0xb8, !PT ;  /* 0xff00000002027812 */ /* 0x004fe400078eb803 */
[----:B---3--:R-:W-:-:S03]  /*0670*/  @!P3 LOP3.LUT R3, R6, 0xff, R5, 0xb8, !PT ;  /* 0x000000ff0603b812 */ /* 0x008fc600078eb805 */
[----:B------:R2:W-:Y:S04]  /*0680*/  STS [UR8+0x34], R2 ;  /* 0x00003402ff007988 */ /* 0x0005e80008000808 */
[----:B------:R2:W-:Y:S02]  /*0690*/  @!P3 STS [UR8+0x38], R3 ;  /* 0x00003803ff00b988 */ /* 0x0005e40008000808 */
.L_x_9:
[----:B------:R-:W-:Y:S05]  /*06a0*/  BSYNC.RECONVERGENT B0 ;  /* 0x0000000000007941 */ /* 0x000fea0003800200 */
.L_x_8:
[----:B------:R-:W-:Y:S04]  /*06b0*/  BSSY.RECONVERGENT B0, `(.L_x_10) ;  /* 0x000000e000007945 */ /* 0x000fe80003800200 */
[----:B------:R-:W-:Y:S05]  /*06c0*/  @P3 BRA `(.L_x_11) ;  /* 0x0000000000303947 */ /* 0x000fea0003800000 */
[----:B--2---:R-:W2:Y:S01]  /*06d0*/  LDS R3, [UR8+0x34] ;  /* 0x00003408ff037984 */ /* 0x004ea20008000800 */
[----:B------:R-:W4:Y:S03]  /*06e0*/  LDC.64 R8, c[0x0][0x3a8] ;  /* 0x0000ea00ff087b82 */ /* 0x000f260000000a00 */
[----:B---3--:R-:W3:Y:S01]  /*06f0*/  LDS R2, [UR8+0x1c] ;  /* 0x00001c08ff027984 */ /* 0x008ee20008000800 */
[C---:B----4-:R-:W-:Y:S01]  /*0700*/  SHF.L.U64.HI R6, R8.reuse, 0x1, R9 ;  /* 0x0000000108067819 */ /* 0x050fe20000010209 */
[----:B------:R-:W-:-:S03]  /*0710*/  IMAD.SHL.U32 R5, R8, 0x2, RZ ;  /* 0x0000000208057824 */ /* 0x000fc600078e00ff */
[--C-:B------:R-:W-:Y:S02]  /*0720*/  SHF.R.U32.HI R7, RZ, 0x4, R6.reuse ;  /* 0x00000004ff077819 */ /* 0x100fe40000011606 */
[----:B------:R-:W-:-:S05]  /*0730*/  SHF.R.U64 R5, R5, 0x4, R6 ;  /* 0x0000000405057819 */ /* 0x000fca0000001206 */
[----:B------:R4:W-:Y:S01]  /*0740*/  STS [UR8+0xc], R5 ;  /* 0x00000c05ff007988 */ /* 0x0009e20008000808 */
[----:B--2---:R-:W-:Y:S02]  /*0750*/  LOP3.LUT R3, R3, 0x7, RZ, 0xb8, !PT ;  /* 0x0000000703037812 */ /* 0x004fe400078eb8ff */
[----:B---3--:R-:W-:-:S03]  /*0760*/  LOP3.LUT R2, R2, 0xf, R7, 0xb8, !PT ;  /* 0x0000000f02027812 */ /* 0x008fc600078eb807 */
[----:B------:R4:W-:Y:S04]  /*0770*/  STS [UR8+0x34], R3 ;  /* 0x00003403ff007988 */ /* 0x0009e80008000808 */
[----:B------:R4:W-:Y:S02]  /*0780*/  STS [UR8+0x1c], R2 ;  /* 0x00001c02ff007988 */ /* 0x0009e40008000808 */
.L_x_11:
[----:B------:R-:W-:Y:S05]  /*0790*/  BSYNC.RECONVERGENT B0 ;  /* 0x0000000000007941 */ /* 0x000fea0003800200 */
.L_x_10:
[----:B------:R-:W-:Y:S04]  /*07a0*/  BSSY.RECONVERGENT B1, `(.L_x_12) ;  /* 0x000001a000017945 */ /* 0x000fe80003800200 */
[----:B------:R-:W-:Y:S04]  /*07b0*/  BSSY.RELIABLE B0, `(.L_x_13) ;  /* 0x0000015000007945 */ /* 0x000fe80003800100 */
[----:B------:R-:W-:Y:S05]  /*07c0*/  @P3 BRA `(.L_x_14) ;  /* 0x0000000000203947 */ /* 0x000fea0003800000 */
[----:B--234-:R-:W2:Y:S02]  /*07d0*/  LDS R2, [UR8+0x34] ;  /* 0x00003408ff027984 */ /* 0x01cea40008000800 */
[----:B--2---:R-:W-:-:S05]  /*07e0*/  LOP3.LUT R2, R2, 0x38, RZ, 0xb8, !PT ;  /* 0x0000003802027812 */ /* 0x004fca00078eb8ff */
[----:B------:R2:W-:Y:S01]  /*07f0*/  STS [UR8+0x34], R2 ;  /* 0x00003402ff007988 */ /* 0x0005e20008000808 */
[----:B------:R-:W-:Y:S05]  /*0800*/  @P3 BRA `(.L_x_15) ;  /* 0x0000000000203947 */ /* 0x000fea0003800000 */
[----:B--2---:R-:W2:Y:S01]  /*0810*/  LDS R2, [UR8+0x8] ;  /* 0x00000808ff027984 */ /* 0x004ea20008000800 */
[----:B------:R-:W-:-:S05]  /*0820*/  IMAD.MOV.U32 R3, RZ, RZ, 0x780 ;  /* 0x00000780ff037424 */ /* 0x000fca00078e00ff */
[----:B--2---:R-:W-:-:S05]  /*0830*/  LOP3.LUT R2, R2, 0x500, R3, 0xd8, !PT ;  /* 0x0000050002027812 */ /* 0x004fca00078ed803 */
[----:B------:R5:W-:Y:S02]  /*0840*/  STS [UR8+0x8], R2 ;  /* 0x00000802ff007988 */ /* 0x000be40008000808 */
.L_x_14:
[----:B------:R-:W-:Y:S05]  /*0850*/  @P3 BRA `(.L_x_16) ;  /* 0x0000000000283947 */ /* 0x000fea0003800000 */
[----:B--2345:R-:W2:Y:S02]  /*0860*/  LDS R2, [UR8+0x8] ;  /* 0x00000808ff027984 */ /* 0x03cea40008000800 */
[----:B--2---:R-:W-:-:S05]  /*0870*/  LOP3.LUT R2, R2, 0x1800, RZ, 0xb8, !PT ;  /* 0x0000180002027812 */ /* 0x004fca00078eb8ff */
[----:B------:R3:W-:Y:S02]  /*0880*/  STS [UR8+0x8], R2 ;  /* 0x00000802ff007988 */ /* 0x0007e40008000808 */
.L_x_15:
[----:B------:R-:W-:Y:S05]  /*0890*/  @P3 BREAK.RELIABLE B0 ;  /* 0x0000000000003942 */ /* 0x000fea0003800100 */
[----:B------:R-:W-:Y:S05]  /*08a0*/  @P3 BRA `(.L_x_17) ;  /* 0x0000000000243947 */ /* 0x000fea0003800000 */
[----:B------:R-:W4:Y:S01]  /*08b0*/  LDS R3, [UR8+0x8] ;  /* 0x00000808ff037984 */ /* 0x000f220008000800 */
[----:B--23--:R-:W-:-:S05]  /*08c0*/  IMAD.MOV.U32 R2, RZ, RZ, 0x6000 ;  /* 0x00006000ff027424 */ /* 0x00cfca00078e00ff */
[----:B----4-:R-:W-:-:S04]  /*08d0*/  LOP3.LUT R2, R3, 0x4000, R2, 0xd8, !PT ;  /* 0x0000400003027812 */ /* 0x010fc800078ed802 */
[----:B------:R-:W-:-:S05]  /*08e0*/  LOP3.LUT R2, R2, 0x400000, RZ, 0xb8, !PT ;  /* 0x0040000002027812 */ /* 0x000fca00078eb8ff */
[----:B------:R2:W-:Y:S02]  /*08f0*/  STS [UR8+0x8], R2 ;  /* 0x00000802ff007988 */ /* 0x0005e40008000808 */
.L_x_16:
[----:B------:R-:W-:Y:S05]  /*0900*/  BSYNC.RELIABLE B0 ;  /* 0x0000000000007941 */ /* 0x000fea0003800100 */
.L_x_13:
[----:B--2345:R-:W2:Y:S02]  /*0910*/  @!P3 LDS R2, [UR8+0x8] ;  /* 0x00000808ff02b984 */ /* 0x03cea40008000800 */
[----:B--2---:R-:W-:-:S05]  /*0920*/  @!P3 LOP3.LUT R2, R2, 0x8000, RZ, 0xb8, !PT ;  /* 0x000080000202b812 */ /* 0x004fca00078eb8ff */
[----:B------:R4:W-:Y:S02]  /*0930*/  @!P3 STS [UR8+0x8], R2 ;  /* 0x00000802ff00b988 */ /* 0x0009e40008000808 */
.L_x_17:
[----:B------:R-:W-:Y:S05]  /*0940*/  BSYNC.RECONVERGENT B1 ;  /* 0x0000000000017941 */ /* 0x000fea0003800200 */
.L_x_12:
[----:B------:R-:W-:Y:S05]  /*0950*/  WARPSYNC.ALL ;  /* 0x0000000000007948 */ /* 0x000fea0003800000 */
[----:B------:R-:W-:Y:S01]  /*0960*/  NOP ;  /* 0x0000000000007918 */ /* 0x000fe20000000000 */
[----:B------:R-:W5:Y:S02]  /*0970*/  LDC R5, c[0x0][0x39c] ;  /* 0x0000e700ff057b82 */ /* 0x000f640000000800 */
[----:B-----5:R-:W-:Y:S01]  /*0980*/  VIADD R5, R5, 0xffffffff ;  /* 0xffffffff05057836 */ /* 0x020fe20000000000 */
[----:B------:R-:W-:Y:S06]  /*0990*/  @P0 BRA `(.L_x_18) ;  /* 0x0000000000300947 */ /* 0x000fec0003800000 */
[----:B--234-:R-:W2:Y:S01]  /*09a0*/  S2R R2, SR_LANEID ;  /* 0x0000000000027919 */ /* 0x01cea20000000000 */
[----:B------:R-:W-:Y:S05]  /*09b0*/  WARPSYNC.ALL ;  /* 0x0000000000007948 */ /* 0x000fea0003800000 */
[----:B------:R-:W-:Y:S01]  /*09c0*/  NOP ;  /* 0x0000000000007918 */ /* 0x000fe20000000000 */
[----:B--2---:R-:W-:-:S05]  /*09d0*/  IMAD.SHL.U32 R6, R2, 0x4, RZ ;  /* 0x0000000402067824 */ /* 0x004fca00078e00ff */
[----:B------:R-:W2:Y:S01]  /*09e0*/  LDS R7, [R6+UR8] ;  /* 0x0000000806077984 */ /* 0x000ea20008000800 */
[----:B------:R-:W-:-:S05]  /*09f0*/  IADD3 R2, P1, PT, R6, UR12, RZ ;  /* 0x0000000c06027c10 */ /* 0x000fca000ff3e0ff */
[----:B------:R-:W-:-:S05]  /*0a00*/  IMAD.X R3, RZ, RZ, UR13, P1 ;  /* 0x0000000dff037e24 */ /* 0x000fca00088e06ff */
[----:B--2---:R5:W2:Y:S01]  /*0a10*/  ATOMG.E.EXCH.STRONG.GPU PT, RZ, [R2], R7 ;  /* 0x0000000702ff73a8 */ /* 0x004aa200041ee100 */
[----:B------:R-:W-:-:S04]  /*0a20*/  DEPBAR {5,4,3,2,1,0} ;  /* 0x0000003f0000791a */ /* 0x000fc80000000000 */
[----:B------:R-:W3:Y:S02]  /*0a30*/  CCTL.E.C.LDCU.IV.DEEP [UR12] ;  /* 0x000000000c007540 */ /* 0x000ee40009c08000 */
[----:B---3--:R5:W-:Y:S01]  /*0a40*/  UTMACCTL.IV [UR12] ;  /* 0x000000000c0079b9 */ /* 0x008be20008000000 */
[----:B------:R-:W-:Y:S01]  /*0a50*/  NOP ;  /* 0x0000000000007918 */ /* 0x000fe20000000000 */
.L_x_18:
[----:B------:R-:W-:Y:S05]  /*0a60*/  @P0 BRA `(.L_x_19) ;  /* 0x00000000000c0947 */ /* 0x000fea0003800000 */
[----:B------:R0:W-:Y:S01]  /*0a70*/  UTMACMDFLUSH ;  /* 0x00000000000079b7 */ /* 0x0001e20000000000 */
[----:B------:R-:W-:Y:S05]  /*0a80*/  @P0 BRA `(.L_x_19) ;  /* 0x0000000000040947 */ /* 0x000fea0003800000 */
[----:B------:R-:W-:-:S04]  /*0a90*/  DEPBAR.LE SB0, 0x0 ;  /* 0x000080000000791a */ /* 0x000fc80000000000 */
.L_x_19:
[----:B------:R-:W-:Y:S05]  /*0aa0*/  WARPSYNC.ALL ;  /* 0x0000000000007948 */ /* 0x000fea0003800000 */
[----:B------:R-:W-:Y:S01]  /*0ab0*/  NOP ;  /* 0x0000000000007918 */ /* 0x000fe20000000000 */
[----:B--2---:R-:W-:Y:S06]  /*0ac0*/  BAR.SYNC.DEFER_BLOCKING 0x0 ;  /* 0x0000000000007b1d */ /* 0x004fec0000010000 */
[----:B------:R-:W-:Y:S02]  /*0ad0*/  BSSY.RECONVERGENT B1, `(.L_x_20) ;  /* 0x000000b000017945 */ /* 0x000fe40003800200 */
[----:B------:R-:W-:Y:S06]  /*0ae0*/  BAR.SYNC.DEFER_BLOCKING 0x0 ;  /* 0x0000000000007b1d */ /* 0x000fec0000010000 */
[----:B------:R2:W-:Y:S01]  /*0af0*/  @!P0 STS [R10], RZ ;  /* 0x000000ff0a008388 */ /* 0x0005e20000000800 */
[----:B------:R-:W-:Y:S01]  /*0b00*/  NOP ;  /* 0x0000000000007918 */ /* 0x000fe20000000000 */
[----:B------:R-:W-:Y:S05]  /*0b10*/  @P3 BRA `(.L_x_21) ;  /* 0x0000000000183947 */ /* 0x000fea0003800000 */
[----:B---345:R-:W3:Y:S01]  /*0b20*/  LDS R2, [UR8+0x8] ;  /* 0x00000808ff027984 */ /* 0x038ee20008000800 */
[----:B------:R-:W4:Y:S01]  /*0b30*/  LDC.64 R6, c[0x0][0x388] ;  /* 0x0000e200ff067b82 */ /* 0x000f220000000a00 */
[----:B------:R-:W-:Y:S02]  /*0b40*/  IMAD.MOV.U32 R3, RZ, RZ, 0x70 ;  /* 0x00000070ff037424 */ /* 0x000fe400078e00ff */
[----:B----4-:R4:W-:Y:S03]  /*0b50*/  STS.64 [UR8], R6 ;  /* 0x00000006ff007988 */ /* 0x0109e60008000a08 */
[----:B---3--:R-:W-:-:S05]  /*0b60*/  LOP3.LUT R2, R2, 0x10, R3, 0xd8, !PT ;  /* 0x0000001002027812 */ /* 0x008fca00078ed803 */
[----:B------:R4:W-:Y:S02]  /*0b70*/  STS [UR8+0x8], R2 ;  /* 0x00000802ff007988 */ /* 0x0009e40008000808 */
.L_x_21:
[----:B-----5:R-:W-:Y:S05]  /*0b80*/  BSYNC.RECONVERGENT B1 ;  /* 0x0000000000017941 */ /* 0x020fea0003800200 */
.L_x_20:
[----:B------:R-:W-:Y:S04]  /*0b90*/  BSSY.RECONVERGENT B1, `(.L_x_22) ;  /* 0x000000a000017945 */ /* 0x000fe80003800200 */
[----:B------:R-:W-:Y:S05]  /*0ba0*/  @P3 BRA `(.L_x_23) ;  /* 0x0000000000203947 */ /* 0x000fea0003800000 */
[----:B---34-:R-:W3:Y:S01]  /*0bb0*/  LDS R2, [UR8+0x34] ;  /* 0x00003408ff027984 */ /* 0x018ee20008000800 */
[----:B------:R-:W-:Y:S02]  /*0bc0*/  IMAD.MOV.U32 R3, RZ, RZ, 0x3f000000 ;  /* 0x3f000000ff037424 */ /* 0x000fe400078e00ff */
[----:B------:R-:W-:Y:S01]  /*0bd0*/  @!P3 IMAD.MOV.U32 R6, RZ, RZ, 0x1f ;  /* 0x0000001fff06b424 */ /* 0x000fe200078e00ff */
[----:B------:R-:W4:Y:S02]  /*0be0*/  @!P3 LDS R7, [UR8+0x38] ;  /* 0x00003808ff07b984 */ /* 0x000f240008000800 */
[----:B---3--:R-:W-:Y:S02]  /*0bf0*/  LOP3.LUT R2, R2, 0xff000000, R3, 0xb8, !PT ;  /* 0xff00000002027812 */ /* 0x008fe400078eb803 */
[----:B----4-:R-:W-:-:S03]  /*0c00*/  @!P3 LOP3.LUT R3, R7, 0xff, R6, 0xb8, !PT ;  /* 0x000000ff0703b812 */ /* 0x010fc600078eb806 */
[----:B------:R5:W-:Y:S04]  /*0c10*/  STS [UR8+0x34], R2 ;  /* 0x00003402ff007988 */ /* 0x000be80008000808 */
[----:B------:R5:W-:Y:S02]  /*0c20*/  @!P3 STS [UR8+0x38], R3 ;  /* 0x00003803ff00b988 */ /* 0x000be40008000808 */
.L_x_23:
[----:B------:R-:W-:Y:S05]  /*0c30*/  BSYNC.RECONVERGENT B1 ;  /* 0x0000000000017941 */ /* 0x000fea0003800200 */
.L_x_22:
[----:B------:R-:W-:Y:S04]  /*0c40*/  BSSY.RECONVERGENT B1, `(.L_x_24) ;  /* 0x0000004000017945 */ /* 0x000fe80003800200 */
[----:B------:R-:W-:Y:S05]  /*0c50*/  @P3 BRA `(.L_x_25) ;  /* 0x0000000000083947 */ /* 0x000fea0003800000 */
[----:B------:R2:W-:Y:S04]  /*0c60*/  STS [UR8+0x24], R11 ;  /* 0x0000240bff007988 */ /* 0x0005e80008000808 */
[----:B------:R2:W-:Y:S02]  /*0c70*/  STS [UR8+0x20], R5 ;  /* 0x00002005ff007988 */ /* 0x0005e40008000808 */
.L_x_25:
[----:B------:R-:W-:Y:S05]  /*0c80*/  BSYNC.RECONVERGENT B1 ;  /* 0x0000000000017941 */ /* 0x000fea0003800200 */
.L_x_24:
[----:B------:R-:W-:Y:S04]  /*0c90*/  BSSY.RECONVERGENT B1, `(.L_x_26) ;  /* 0x000000e000017945 */ /* 0x000fe80003800200 */
[----:B------:R-:W-:Y:S05]  /*0ca0*/  @P3 BRA `(.L_x_27) ;  /* 0x0000000000303947 */ /* 0x000fea0003800000 */
[----:B-----5:R-:W5:Y:S01]  /*0cb0*/  LDS R3, [UR8+0x34] ;  /* 0x00003408ff037984 */ /* 0x020f620008000800 */
[----:B----4-:R-:W4:Y:S03]  /*0cc0*/  LDC.64 R6, c[0x0][0x3b0] ;  /* 0x0000ec00ff067b82 */ /* 0x010f260000000a00 */
[----:B---3--:R-:W3:Y:S01]  /*0cd0*/  LDS R2, [UR8+0x1c] ;  /* 0x00001c08ff027984 */ /* 0x008ee20008000800 */
[C---:B----4-:R-:W-:Y:S01]  /*0ce0*/  SHF.L.U64.HI R7, R6.reuse, 0x1, R7 ;  /* 0x0000000106077819 */ /* 0x050fe20000010207 */
[----:B------:R-:W-:-:S03]  /*0cf0*/  IMAD.SHL.U32 R6, R6, 0x2, RZ ;  /* 0x0000000206067824 */ /* 0x000fc600078e00ff */
[--C-:B------:R-:W-:Y:S02]  /*0d00*/  SHF.R.U32.HI R9, RZ, 0x4, R7.reuse ;  /* 0x00000004ff097819 */ /* 0x100fe40000011607 */
[----:B------:R-:W-:-:S05]  /*0d10*/  SHF.R.U64 R6, R6, 0x4, R7 ;  /* 0x0000000406067819 */ /* 0x000fca0000001207 */
[----:B------:R4:W-:Y:S01]  /*0d20*/  STS [UR8+0xc], R6 ;  /* 0x00000c06ff007988 */ /* 0x0009e20008000808 */
[----:B-----5:R-:W-:Y:S02]  /*0d30*/  LOP3.LUT R3, R3, 0x7, RZ, 0xb8, !PT ;  /* 0x0000000703037812 */ /* 0x020fe400078eb8ff */
[----:B---3--:R-:W-:-:S03]  /*0d40*/  LOP3.LUT R2, R2, 0xf, R9, 0xb8, !PT ;  /* 0x0000000f02027812 */ /* 0x008fc600078eb809 */
[----:B------:R4:W-:Y:S04]  /*0d50*/  STS [UR8+0x34], R3 ;  /* 0x00003403ff007988 */ /* 0x0009e80008000808 */
[----:B------:R4:W-:Y:S02]  /*0d60*/  STS [UR8+0x1c], R2 ;  /* 0x00001c02ff007988 */ /* 0x0009e40008000808 */
.L_x_27:
[----:B------:R-:W-:Y:S05]  /*0d70*/  BSYNC.RECONVERGENT B1 ;  /* 0x0000000000017941 */ /* 0x000fea0003800200 */
.L_x_26:
[----:B------:R-:W-:Y:S04]  /*0d80*/  BSSY.RECONVERGENT B2, `(.L_x_28) ;  /* 0x000001a000027945 */ /* 0x000fe80003800200 */
[----:B------:R-:W-:Y:S04]  /*0d90*/  BSSY.RELIABLE B1, `(.L_x_29) ;  /* 0x0000015000017945 */ /* 0x000fe80003800100 */
[----:B------:R-:W-:Y:S05]  /*0da0*/  @P3 BRA `(.L_x_30) ;  /* 0x0000000000203947 */ /* 0x000fea0003800000 */
[----:B---345:R-:W3:Y:S02]  /*0db0*/  LDS R2, [UR8+0x34] ;  /* 0x00003408ff027984 */ /* 0x038ee40008000800 */
[----:B---3--:R-:W-:-:S05]  /*0dc0*/  LOP3.LUT R2, R2, 0x38, RZ, 0xb8, !PT ;  /* 0x0000003802027812 */ /* 0x008fca00078eb8ff */
[----:B------:R3:W-:Y:S01]  /*0dd0*/  STS [UR8+0x34], R2 ;  /* 0x00003402ff007988 */ /* 0x0007e20008000808 */
[----:B------:R-:W-:Y:S05]  /*0de0*/  @P3 BRA `(.L_x_31) ;  /* 0x0000000000203947 */ /* 0x000fea0003800000 */
[----:B---3--:R-:W3:Y:S01]  /*0df0*/  LDS R2, [UR8+0x8] ;  /* 0x00000808ff027984 */ /* 0x008ee20008000800 */
[----:B------:R-:W-:-:S05]  /*0e00*/  IMAD.MOV.U32 R3, RZ, RZ, 0x780 ;  /* 0x00000780ff037424 */ /* 0x000fca00078e00ff */
[----:B---3--:R-:W-:-:S05]  /*0e10*/  LOP3.LUT R2, R2, 0x500, R3, 0xd8, !PT ;  /* 0x0000050002027812 */ /* 0x008fca00078ed803 */
[----:B------:R3:W-:Y:S02]  /*0e20*/  STS [UR8+0x8], R2 ;  /* 0x00000802ff007988 */ /* 0x0007e40008000808 */
.L_x_30:
[----:B------:R-:W-:Y:S05]  /*0e30*/  @P3 BRA `(.L_x_32) ;  /* 0x0000000000283947 */ /* 0x000fea0003800000 */
[----:B---345:R-:W3:Y:S02]  /*0e40*/  LDS R2, [UR8+0x8] ;  /* 0x00000808ff027984 */ /* 0x038ee40008000800 */
[----:B---3--:R-:W-:-:S05]  /*0e50*/  LOP3.LUT R2, R2, 0x1800, RZ, 0xb8, !PT ;  /* 0x0000180002027812 */ /* 0x008fca00078eb8ff */
[----:B------:R4:W-:Y:S02]  /*0e60*/  STS [UR8+0x8], R2 ;  /* 0x00000802ff007988 */ /* 0x0009e40008000808 */
.L_x_31:
[----:B------:R-:W-:Y:S05]  /*0e70*/  @P3 BREAK.RELIABLE B1 ;  /* 0x0000000000013942 */ /* 0x000fea0003800100 */
[----:B------:R-:W-:Y:S05]  /*0e80*/  @P3 BRA `(.L_x_33) ;  /* 0x0000000000243947 */ /* 0x000fea0003800000 */
[----:B---34-:R-:W3:Y:S01]  /*0e90*/  LDS R2, [UR8+0x8] ;  /* 0x00000808ff027984 */ /* 0x018ee20008000800 */
[----:B------:R-:W-:-:S05]  /*0ea0*/  IMAD.MOV.U32 R3, RZ, RZ, 0x6000 ;  /* 0x00006000ff037424 */ /* 0x000fca00078e00ff */
[----:B---3--:R-:W-:-:S04]  /*0eb0*/  LOP3.LUT R2, R2, 0x6000, R3, 0xd8, !PT ;  /* 0x0000600002027812 */ /* 0x008fc800078ed803 */
[----:B------:R-:W-:-:S05]  /*0ec0*/  LOP3.LUT R2, R2, 0x400000, RZ, 0xb8, !PT ;  /* 0x0040000002027812 */ /* 0x000fca00078eb8ff */
[----:B------:R3:W-:Y:S02]  /*0ed0*/  STS [UR8+0x8], R2 ;  /* 0x00000802ff007988 */ /* 0x0007e40008000808 */
.L_x_32:
[----:B------:R-:W-:Y:S05]  /*0ee0*/  BSYNC.RELIABLE B1 ;  /* 0x0000000000017941 */ /* 0x000fea0003800100 */
.L_x_29:
[----:B---345:R-:W3:Y:S02]  /*0ef0*/  @!P3 LDS R2, [UR8+0x8] ;  /* 0x00000808ff02b984 */ /* 0x038ee40008000800 */
[----:B---3--:R-:W-:-:S05]  /*0f00*/  @!P3 LOP3.LUT R2, R2, 0x8000, RZ, 0xb8, !PT ;  /* 0x000080000202b812 */ /* 0x008fca00078eb8ff */
[----:B------:R5:W-:Y:S02]  /*0f10*/  @!P3 STS [UR8+0x8], R2 ;  /* 0x00000802ff00b988 */ /* 0x000be40008000808 */
.L_x_33:
[----:B------:R-:W-:Y:S05]  /*0f20*/  BSYNC.RECONVERGENT B2 ;  /* 0x0000000000027941 */ /* 0x000fea0003800200 */
.L_x_28:
[----:B------:R-:W-:Y:S05]  /*0f30*/  WARPSYNC.ALL ;  /* 0x0000000000007948 */ /* 0x000fea0003800000 */
[----:B------:R-:W-:Y:S01]  /*0f40*/  NOP ;  /* 0x0000000000007918 */ /* 0x000fe20000000000 */
[----:B------:R-:W-:-:S04]  /*0f50*/  UIADD3 UR5, UPT, UPT, UR4, 0x80, URZ ;  /* 0x0000008004057890 */ /* 0x000fc8000fffe0ff */
[----:B------:R-:W-:-:S04]  /*0f60*/  UIADD3 UR14, UP0, UPT, UR5, UR16, URZ ;  /* 0x00000010050e7290 */ /* 0x000fc8000ff1e0ff */
[----:B------:R-:W-:Y:S01]  /*0f70*/  ULEA.HI.X.SX32 UR15, UR5, UR17, 0x1, UP0 ;  /* 0x00000011050f7291 */ /* 0x000fe200080f0eff */
[----:B------:R-:W-:Y:S11]  /*0f80*/  @P0 BRA `(.L_x_34) ;  /* 0x0000000000300947 */ /* 0x000ff60003800000 */
[----:B---345:R-:W3:Y:S01]  /*0f90*/  S2R R2, SR_LANEID ;  /* 0x0000000000027919 */ /* 0x038ee20000000000 */
[----:B------:R-:W-:Y:S05]  /*0fa0*/  WARPSYNC.ALL ;  /* 0x0000000000007948 */ /* 0x000fea0003800000 */
[----:B------:R-:W-:Y:S01]  /*0fb0*/  NOP ;  /* 0x0000000000007918 */ /* 0x000fe20000000000 */
[----:B---3--:R-:W-:-:S05]  /*0fc0*/  IMAD.SHL.U32 R6, R2, 0x4, RZ ;  /* 0x0000000402067824 */ /* 0x008fca00078e00ff */
[----:B------:R-:W3:Y:S01]  /*0fd0*/  LDS R7, [R6+UR8] ;  /* 0x0000000806077984 */ /* 0x000ee20008000800 */
[----:B------:R-:W-:-:S05]  /*0fe0*/  IADD3 R2, P1, PT, R6, UR14, RZ ;  /* 0x0000000e06027c10 */ /* 0x000fca000ff3e0ff */
[----:B------:R-:W-:-:S05]  /*0ff0*/  IMAD.X R3, RZ, RZ, UR15, P1 ;  /* 0x0000000fff037e24 */ /* 0x000fca00088e06ff */
[----:B---3--:R3:W4:Y:S01]  /*1000*/  ATOMG.E.EXCH.STRONG.GPU PT, RZ, [R2], R7 ;  /* 0x0000000702ff73a8 */ /* 0x00872200041ee100 */
[----:B------:R-:W-:-:S04]  /*1010*/  DEPBAR {5,4,3,2,1,0} ;  /* 0x0000003f0000791a */ /* 0x000fc80000000000 */
[----:B------:R-:W5:Y:S02]  /*1020*/  CCTL.E.C.LDCU.IV.DEEP [UR14] ;  /* 0x000000000e007540 */ /* 0x000f640009c08000 */
[----:B-----5:R3:W-:Y:S01]  /*1030*/  UTMACCTL.IV [UR14] ;  /* 0x000000000e0079b9 */ /* 0x0207e20008000000 */
[----:B------:R-:W-:Y:S01]  /*1040*/  NOP ;  /* 0x0000000000007918 */ /* 0x000fe20000000000 */
.L_x_34:
[----:B------:R-:W-:Y:S05]  /*1050*/  @P0 BRA `(.L_x_35) ;  /* 0x00000000000c0947 */ /* 0x000fea0003800000 */
[----:B------:R0:W-:Y:S01]  /*1060*/  UTMACMDFLUSH ;  /* 0x00000000000079b7 */ /* 0x0001e20000000000 */
[----:B------:R-:W-:Y:S05]  /*1070*/  @P0 BRA `(.L_x_35) ;  /* 0x0000000000040947 */ /* 0x000fea0003800000 */
[----:B------:R-:W-:-:S04]  /*1080*/  DEPBAR.LE SB0, 0x0 ;  /* 0x000080000000791a */ /* 0x000fc80000000000 */
.L_x_35:
[----:B------:R-:W-:Y:S05]  /*1090*/  WARPSYNC.ALL ;  /* 0x0000000000007948 */ /* 0x000fea0003800000 */
[----:B------:R-:W-:Y:S01]  /*10a0*/  NOP ;  /* 0x0000000000007918 */ /* 0x000fe20000000000 */
[----:B----4-:R-:W-:Y:S06]  /*10b0*/  BAR.SYNC.DEFER_BLOCKING 0x0 ;  /* 0x0000000000007b1d */ /* 0x010fec0000010000 */
[----:B------:R-:W-:Y:S02]  /*10c0*/  BSSY.RECONVERGENT B2, `(.L_x_36) ;  /* 0x000000b000027945 */ /* 0x000fe40003800200 */
[----:B------:R-:W-:Y:S06]  /*10d0*/  BAR.SYNC.DEFER_BLOCKING 0x0 ;  /* 0x0000000000007b1d */ /* 0x000fec0000010000 */
[----:B------:R4:W-:Y:S01]  /*10e0*/  @!P0 STS [R10], RZ ;  /* 0x000000ff0a008388 */ /* 0x0009e20000000800 */
[----:B------:R-:W-:Y:S01]  /*10f0*/  NOP ;  /* 0x0000000000007918 */ /* 0x000fe20000000000 */
[----:B------:R-:W-:Y:S05]  /*1100*/  @P3 BRA `(.L_x_37) ;  /* 0x0000000000183947 */ /* 0x000fea0003800000 */
[----:B---3-5:R-:W3:Y:S01]  /*1110*/  LDS R2, [UR8+0x8] ;  /* 0x00000808ff027984 */ /* 0x028ee20008000800 */
[----:B------:R-:W5:Y:S01]  /*1120*/  LDC.64 R6, c[0x0][0x390] ;  /* 0x0000e400ff067b82 */ /* 0x000f620000000a00 */
[----:B------:R-:W-:Y:S02]  /*1130*/  IMAD.MOV.U32 R3, RZ, RZ, 0x70 ;  /* 0x00000070ff037424 */ /* 0x000fe400078e00ff */
[----:B-----5:R5:W-:Y:S03]  /*1140*/  STS.64 [UR8], R6 ;  /* 0x00000006ff007988 */ /* 0x020be60008000a08 */
[----:B---3--:R-:W-:-:S05]  /*1150*/  LOP3.LUT R2, R2, 0x10, R3, 0xd8, !PT ;  /* 0x0000001002027812 */ /* 0x008fca00078ed803 */
[----:B------:R5:W-:Y:S02]  /*1160*/  STS [UR8+0x8], R2 ;  /* 0x00000802ff007988 */ /* 0x000be40008000808 */
.L_x_37:
[----:B---3--:R-:W-:Y:S05]  /*1170*/  BSYNC.RECONVERGENT B2 ;  /* 0x0000000000027941 */ /* 0x008fea0003800200 */
.L_x_36:
[----:B------:R-:W-:Y:S04]  /*1180*/  BSSY.RECONVERGENT B3, `(.L_x_38) ;  /* 0x0000011000037945 */ /* 0x000fe80003800200 */
[----:B------:R-:W-:Y:S04]  /*1190*/  BSSY.RELIABLE B2, `(.L_x_39) ;  /* 0x000000e000027945 */ /* 0x000fe80003800100 */
[----:B------:R-:W-:Y:S05]  /*11a0*/  @P3 BRA `(.L_x_40) ;  /* 0x0000000000243947 */ /* 0x000fea0003800000 */
[----:B-----5:R-:W3:Y:S01]  /*11b0*/  LDS R2, [UR8+0x34] ;  /* 0x00003408ff027984 */ /* 0x020ee20008000800 */
[----:B------:R-:W-:-:S05]  /*11c0*/  IMAD.MOV.U32 R3, RZ, RZ, 0x3f000000 ;  /* 0x3f000000ff037424 */ /* 0x000fca00078e00ff */
[----:B---3--:R-:W-:-:S05]  /*11d0*/  LOP3.LUT R2, R2, 0xff000000, R3, 0xb8, !PT ;  /* 0xff00000002027812 */ /* 0x008fca00078eb803 */
[----:B------:R3:W-:Y:S01]  /*11e0*/  STS [UR8+0x34], R2 ;  /* 0x00003402ff007988 */ /* 0x0007e20008000808 */
[----:B------:R-:W-:Y:S05]  /*11f0*/  @P3 BRA `(.L_x_41) ;  /* 0x00000000001c3947 */ /* 0x000fea0003800000 */
[----:B---3--:R-:W3:Y:S01]  /*1200*/  LDS R2, [UR8+0x38] ;  /* 0x00003808ff027984 */ /* 0x008ee20008000800 */
[----:B------:R-:W-:-:S05]  /*1210*/  IMAD.MOV.U32 R3, RZ, RZ, 0x7f ;  /* 0x0000007fff037424 */ /* 0x000fca00078e00ff */
[----:B---3--:R-:W-:-:S05]  /*1220*/  LOP3.LUT R2, R2, 0xff, R3, 0xb8, !PT ;  /* 0x000000ff02027812 */ /* 0x008fca00078eb803 */
[----:B------:R3:W-:Y:S02]  /*1230*/  STS [UR8+0x38], R2 ;  /* 0x00003802ff007988 */ /* 0x0007e40008000808 */
.L_x_40:
[----:B------:R-:W-:Y:S05]  /*1240*/  @P3 BREAK.RELIABLE B2 ;  /* 0x0000000000023942 */ /* 0x000fea0003800100 */
[----:B------:R-:W-:Y:S05]  /*1250*/  @P3 BRA `(.L_x_42) ;  /* 0x00000000000c3947 */ /* 0x000fea0003800000 */
[----:B------:R2:W-:Y:S02]  /*1260*/  STS [UR8+0x20], R5 ;  /* 0x00002005ff007988 */ /* 0x0005e40008000808 */
.L_x_41:
[----:B------:R-:W-:Y:S05]  /*1270*/  BSYNC.RELIABLE B2 ;  /* 0x0000000000027941 */ /* 0x000fea0003800100 */
.L_x_39:
[----:B------:R2:W-:Y:S02]  /*1280*/  @!P3 STS [UR8+0x24], R4 ;  /* 0x00002404ff00b988 */ /* 0x0005e40008000808 */
.L_x_42:
[----:B------:R-:W-:Y:S05]  /*1290*/  BSYNC.RECONVERGENT B3 ;  /* 0x0000000000037941 */ /* 0x000fea0003800200 */
.L_x_38:
[----:B------:R-:W-:Y:S05]  /*12a0*/  WARPSYNC.ALL ;  /* 0x0000000000007948 */ /* 0x000fea0003800000 */
[----:B------:R-:W-:Y:S01]  /*12b0*/  NOP ;  /* 0x0000000000007918 */ /* 0x000fe20000000000 */
[----:B------:R-:W-:Y:S04]  /*12c0*/  BSSY.RECONVERGENT B3, `(.L_x_43) ;  /* 0x000000e000037945 */ /* 0x000fe80003800200 */
[----:B------:R-:W-:Y:S05]  /*12d0*/  @P3 BRA `(.L_x_44) ;  /* 0x0000000000303947 */ /* 0x000fea0003800000 */
[----:B------:R-:W2:Y:S02]  /*12e0*/  LDS R3, [UR8+0x34] ;  /* 0x00003408ff037984 */ /* 0x000ea40008000800 */
[----:B--2---:R-:W2:Y:S02]  /*12f0*/  LDC.64 R4, c[0x0][0x3b8] ;  /* 0x0000ee00ff047b82 */ /* 0x004ea40000000a00 */
[----:B---3-5:R-:W3:Y:S01]  /*1300*/  LDS R2, [UR8+0x1c] ;  /* 0x00001c08ff027984 */ /* 0x028ee20008000800 */
[C---:B--2---:R-:W-:Y:S01]  /*1310*/  SHF.L.U64.HI R5, R4.reuse, 0x1, R5 ;  /* 0x0000000104057819 */ /* 0x044fe20000010205 */
[----:B------:R-:W-:-:S03]  /*1320*/  IMAD.SHL.U32 R4, R4, 0x2, RZ ;  /* 0x0000000204047824 */ /* 0x000fc600078e00ff */
[--C-:B------:R-:W-:Y:S02]  /*1330*/  SHF.R.U32.HI R7, RZ, 0x4, R5.reuse ;  /* 0x00000004ff077819 */ /* 0x100fe40000011605 */
[----:B------:R-:W-:-:S05]  /*1340*/  SHF.R.U64 R4, R4, 0x4, R5 ;  /* 0x0000000404047819 */ /* 0x000fca0000001205 */
[----:B------:R2:W-:Y:S01]  /*1350*/  STS [UR8+0xc], R4 ;  /* 0x00000c04ff007988 */ /* 0x0005e20008000808 */
[----:B------:R-:W-:Y:S02]  /*1360*/  LOP3.LUT R3, R3, 0x7, RZ, 0xb8, !PT ;  /* 0x0000000703037812 */ /* 0x000fe400078eb8ff */
[----:B---3--:R-:W-:-:S03]  /*1370*/  LOP3.LUT R2, R2, 0xf, R7, 0xb8, !PT ;  /* 0x0000000f02027812 */ /* 0x008fc600078eb807 */
[----:B------:R2:W-:Y:S04]  /*1380*/  STS [UR8+0x34], R3 ;  /* 0x00003403ff007988 */ /* 0x0005e80008000808 */
[----:B------:R2:W-:Y:S02]  /*1390*/  STS [UR8+0x1c], R2 ;  /* 0x00001c02ff007988 */ /* 0x0005e40008000808 */
.L_x_44:
[----:B------:R-:W-:Y:S05]  /*13a0*/  BSYNC.RECONVERGENT B3 ;  /* 0x0000000000037941 */ /* 0x000fea0003800200 */
.L_x_43:
[----:B------:R-:W-:Y:S04]  /*13b0*/  BSSY.RECONVERGENT B4, `(.L_x_45) ;  /* 0x000001a000047945 */ /* 0x000fe80003800200 */
[----:B------:R-:W-:Y:S04]  /*13c0*/  BSSY.RELIABLE B3, `(.L_x_46) ;  /* 0x0000015000037945 */ /* 0x000fe80003800100 */
[----:B------:R-:W-:Y:S05]  /*13d0*/  @P3 BRA `(.L_x_47) ;  /* 0x0000000000203947 */ /* 0x000fea0003800000 */
[----:B--23-5:R-:W2:Y:S02]  /*13e0*/  LDS R2, [UR8+0x34] ;  /* 0x00003408ff027984 */ /* 0x02cea40008000800 */
[----:B--2---:R-:W-:-:S05]  /*13f0*/  LOP3.LUT R2, R2, 0x38, RZ, 0xb8, !PT ;  /* 0x0000003802027812 */ /* 0x004fca00078eb8ff */
[----:B------:R2:W-:Y:S01]  /*1400*/  STS [UR8+0x34], R2 ;  /* 0x00003402ff007988 */ /* 0x0005e20008000808 */
[----:B------:R-:W-:Y:S05]  /*1410*/  @P3 BRA `(.L_x_48) ;  /* 0x0000000000203947 */ /* 0x000fea0003800000 */
[----:B--2---:R-:W2:Y:S01]  /*1420*/  LDS R2, [UR8+0x8] ;  /* 0x00000808ff027984 */ /* 0x004ea20008000800 */
[----:B------:R-:W-:-:S05]  /*1430*/  IMAD.MOV.U32 R3, RZ, RZ, 0x780 ;  /* 0x00000780ff037424 */ /* 0x000fca00078e00ff */
[----:B--2---:R-:W-:-:S05]  /*1440*/  LOP3.LUT R2, R2, 0x500, R3, 0xd8, !PT ;  /* 0x0000050002027812 */ /* 0x004fca00078ed803 */
[----:B------:R2:W-:Y:S02]  /*1450*/  STS [UR8+0x8], R2 ;  /* 0x00000802ff007988 */ /* 0x0005e40008000808 */
.L_x_47:
[----:B------:R-:W-:Y:S05]  /*1460*/  @P3 BRA `(.L_x_49) ;  /* 0x0000000000283947 */ /* 0x000fea0003800000 */
[----:B--23-5:R-:W2:Y:S02]  /*1470*/  LDS R2, [UR8+0x8] ;  /* 0x00000808ff027984 */ /* 0x02cea40008000800 */
[----:B--2---:R-:W-:-:S05]  /*1480*/  LOP3.LUT R2, R2, 0x1800, RZ, 0xb8, !PT ;  /* 0x0000180002027812 */ /* 0x004fca00078eb8ff */
[----:B------:R3:W-:Y:S02]  /*1490*/  STS [UR8+0x8], R2 ;  /* 0x00000802ff007988 */ /* 0x0007e40008000808 */
.L_x_48:
[----:B------:R-:W-:Y:S05]  /*14a0*/  @P3 BREAK.RELIABLE B3 ;  /* 0x0000000000033942 */ /* 0x000fea0003800100 */
[----:B------:R-:W-:Y:S05]  /*14b0*/  @P3 BRA `(.L_x_50) ;  /* 0x0000000000243947 */ /* 0x000fea0003800000 */
[----:B--23--:R-:W2:Y:S01]  /*14c0*/  LDS R2, [UR8+0x8] ;  /* 0x00000808ff027984 */ /* 0x00cea20008000800 */
[----:B------:R-:W-:-:S05]  /*14d0*/  IMAD.MOV.U32 R3, RZ, RZ, 0x6000 ;  /* 0x00006000ff037424 */ /* 0x000fca00078e00ff */
[----:B--2---:R-:W-:-:S04]  /*14e0*/  LOP3.LUT R2, R2, 0x6000, R3, 0xd8, !PT ;  /* 0x0000600002027812 */ /* 0x004fc800078ed803 */
[----:B------:R-:W-:-:S05]  /*14f0*/  LOP3.LUT R2, R2, 0x400000, RZ, 0xb8, !PT ;  /* 0x0040000002027812 */ /* 0x000fca00078eb8ff */
[----:B------:R2:W-:Y:S02]  /*1500*/  STS [UR8+0x8], R2 ;  /* 0x00000802ff007988 */ /* 0x0005e40008000808 */
.L_x_49:
[----:B------:R-:W-:Y:S05]  /*1510*/  BSYNC.RELIABLE B3 ;  /* 0x0000000000037941 */ /* 0x000fea0003800100 */
.L_x_46:
[----:B--23-5:R-:W2:Y:S02]  /*1520*/  @!P3 LDS R2, [UR8+0x8] ;  /* 0x00000808ff02b984 */ /* 0x02cea40008000800 */
[----:B--2---:R-:W-:-:S05]  /*1530*/  @!P3 LOP3.LUT R2, R2, 0x8000, RZ, 0xb8, !PT ;  /* 0x000080000202b812 */ /* 0x004fca00078eb8ff */
[----:B------:R5:W-:Y:S02]  /*1540*/  @!P3 STS [UR8+0x8], R2 ;  /* 0x00000802ff00b988 */ /* 0x000be40008000808 */
.L_x_50:
[----:B------:R-:W-:Y:S05]  /*1550*/  BSYNC.RECONVERGENT B4 ;  /* 0x0000000000047941 */ /* 0x000fea0003800200 */
.L_x_45:
[----:B------:R-:W-:Y:S05]  /*1560*/  WARPSYNC.ALL ;  /* 0x0000000000007948 */ /* 0x000fea0003800000 */
[----:B------:R-:W-:Y:S01]  /*1570*/  NOP ;  /* 0x0000000000007918 */ /* 0x000fe20000000000 */
[----:B------:R-:W-:-:S04]  /*1580*/  UIADD3 UR4, UPT, UPT, UR4, 0x100, URZ ;  /* 0x0000010004047890 */ /* 0x000fc8000fffe0ff */
[----:B------:R-:W-:-:S04]  /*1590*/  UIADD3 UR16, UP0, UPT, UR4, UR16, URZ ;  /* 0x0000001004107290 */ /* 0x000fc8000ff1e0ff */
[----:B------:R-:W-:Y:S01]  /*15a0*/  ULEA.HI.X.SX32 UR17, UR4, UR17, 0x1, UP0 ;  /* 0x0000001104117291 */ /* 0x000fe200080f0eff */
[----:B------:R-:W-:Y:S11]  /*15b0*/  @P0 BRA `(.L_x_51) ;  /* 0x0000000000300947 */ /* 0x000ff60003800000 */
[----:B--23-5:R-:W2:Y:S01]  /*15c0*/  S2R R2, SR_LANEID ;  /* 0x0000000000027919 */ /* 0x02cea20000000000 */
[----:B------:R-:W-:Y:S05]  /*15d0*/  WARPSYNC.ALL ;  /* 0x0000000000007948 */ /* 0x000fea0003800000 */
[----:B------:R-:W-:Y:S01]  /*15e0*/  NOP ;  /* 0x0000000000007918 */ /* 0x000fe20000000000 */
[----:B--2---:R-:W-:-:S05]  /*15f0*/  IMAD.SHL.U32 R4, R2, 0x4, RZ ;  /* 0x0000000402047824 */ /* 0x004fca00078e00ff */
[----:B------:R-:W2:Y:S01]  /*1600*/  LDS R5, [R4+UR8] ;  /* 0x0000000804057984 */ /* 0x000ea20008000800 */
[----:B------:R-:W-:-:S05]  /*1610*/  IADD3 R2, P1, PT, R4, UR16, RZ ;  /* 0x0000001004027c10 */ /* 0x000fca000ff3e0ff */
[----:B------:R-:W-:-:S05]  /*1620*/  IMAD.X R3, RZ, RZ, UR17, P1 ;  /* 0x00000011ff037e24 */ /* 0x000fca00088e06ff */
[----:B--2---:R2:W3:Y:S01]  /*1630*/  ATOMG.E.EXCH.STRONG.GPU PT, RZ, [R2], R5 ;  /* 0x0000000502ff73a8 */ /* 0x0044e200041ee100 */
[----:B------:R-:W-:-:S04]  /*1640*/  DEPBAR {5,4,3,2,1,0} ;  /* 0x0000003f0000791a */ /* 0x000fc80000000000 */
[----:B------:R-:W5:Y:S02]  /*1650*/  CCTL.E.C.LDCU.IV.DEEP [UR16] ;  /* 0x0000000010007540 */ /* 0x000f640009c08000 */
[----:B-----5:R2:W-:Y:S01]  /*1660*/  UTMACCTL.IV [UR16] ;  /* 0x00000000100079b9 */ /* 0x0205e20008000000 */
[----:B------:R-:W-:Y:S01]  /*1670*/  NOP ;  /* 0x0000000000007918 */ /* 0x000fe20000000000 */
.L_x_51:
[----:B------:R-:W-:Y:S05]  /*1680*/  @P0 BRA `(.L_x_52) ;  /* 0x00000000000c0947 */ /* 0x000fea0003800000 */
[----:B------:R0:W-:Y:S01]  /*1690*/  UTMACMDFLUSH ;  /* 0x00000000000079b7 */ /* 0x0001e20000000000 */
[----:B------:R-:W-:Y:S05]  /*16a0*/  @P0 BRA `(.L_x_52) ;  /* 0x0000000000040947 */ /* 0x000fea0003800000 */
[----:B------:R-:W-:-:S04]  /*16b0*/  DEPBAR.LE SB0, 0x0 ;  /* 0x000080000000791a */ /* 0x000fc80000000000 */
.L_x_52:
[----:B------:R-:W-:Y:S05]  /*16c0*/  WARPSYNC.ALL ;  /* 0x0000000000007948 */ /* 0x000fea0003800000 */
[----:B------:R-:W-:Y:S01]  /*16d0*/  NOP ;  /* 0x0000000000007918 */ /* 0x000fe20000000000 */
[----:B---3--:R-:W-:Y:S01]  /*16e0*/  BAR.SYNC.DEFER_BLOCKING 0x0 ;  /* 0x0000000000007b1d */ /* 0x008fe20000010000 */
[----:B------:R-:W-:Y:S01]  /*16f0*/  ISETP.GE.AND P0, PT, R12, 0x1, PT ;  /* 0x000000010c00780c */ /* 0x000fe20003f06270 */
[----:B------:R-:W-:Y:S01]  /*1700*/  USHF.L.U32 UR24, UR24, 0x7, URZ ;  /* 0x0000000718187899 */ /* 0x000fe200080006ff */
[----:B--2--5:R-:W-:Y:S01]  /*1710*/  SHF.R.U32.HI R2, RZ, 0x5, R0 ;  /* 0x00000005ff027819 */ /* 0x024fe20000011600 */
[----:B------:R-:W-:-:S02]  /*1720*/  USHF.L.U32 UR11, UR11, 0x7, URZ ;  /* 0x000000070b0b7899 */ /* 0x000fc400080006ff */
[----:B------:R-:W-:Y:S01]  /*1730*/  VOTEU.ALL UP0, P3 ;  /* 0x0000000000ff7886 */ /* 0x000fe20001800000 */
[----:B------:R-:W-:Y:S01]  /*1740*/  UMOV UR4, 0x1 ;  /* 0x0000000100047882 */ /* 0x000fe20000000000 */
[----:B------:R-:W-:Y:S01]  /*1750*/  VOTEU.ALL UP1, P3 ;  /* 0x0000000000ff7886 */ /* 0x000fe20001820000 */
[----:B------:R-:W-:Y:S02]  /*1760*/  R2UR UR25, R2 ;  /* 0x00000000021972ca */ /* 0x000fe400000e0000 */
[----:B------:R-:W-:-:S04]  /*1770*/  @!UP0 UIADD3 UR6, UPT, UPT, -UR4, 0x100000, URZ ;  /* 0x0010000004068890 */ /* 0x000fc8000fffe1ff */
[----:B------:R-:W-:Y:S02]  /*1780*/  @!UP0 USHF.L.U32 UR7, UR6, 0xb, URZ ;  /* 0x0000000b06078899 */ /* 0x000fe400080006ff */
[----:B------:R-:W-:Y:S02]  /*1790*/  @!UP0 USHF.L.U32 UR6, UR6, 0x1, URZ ;  /* 0x0000000106068899 */ /* 0x000fe400080006ff */
[----:B------:R-:W-:-:S04]  /*17a0*/  @!UP0 UIADD3 UR4, UPT, UPT, -UR4, 0x100000, URZ ;  /* 0x0010000004048890 */ /* 0x000fc8000fffe1ff */
[----:B------:R-:W-:Y:S02]  /*17b0*/  @!UP0 USHF.L.U32 UR5, UR4, 0xb, URZ ;  /* 0x0000000b04058899 */ /* 0x000fe400080006ff */
[----:B------:R-:W-:Y:S01]  /*17c0*/  @!UP0 USHF.L.U32 UR4, UR4, 0x1, URZ ;  /* 0x0000000104048899 */ /* 0x000fe200080006ff */
[----:B------:R-:W-:Y:S01]  /*17d0*/  VOTEU.ALL UP0, P3 ;  /* 0x0000000000ff7886 */ /* 0x000fe20001800000 */
[----:B------:R-:W2:Y:S04]  /*17e0*/  FENCE.VIEW.ASYNC.S ;  /* 0x00000000000073c6 */ /* 0x000ea80000000000 */
[----:B--2---:R2:W3:Y:S06]  /*17f0*/  @!UP0 SYNCS.EXCH.64 URZ, [UR8+0x4000], UR6 ;  /* 0x0040000608ff85b2 */ /* 0x0044ec0008000100 */
[----:B------:R2:W5:Y:S01]  /*1800*/  @!UP1 SYNCS.EXCH.64 URZ, [UR8+0x4010], UR4 ;  /* 0x0040100408ff95b2 */ /* 0x0005620008000100 */
[----:B------:R-:W-:Y:S05]  /*1810*/  @!P0 BRA `(.L_x_53) ;  /* 0x0000000400dc8947 */ /* 0x000fea0003800000 */
[----:B---3-5:R-:W-:Y:S01]  /*1820*/  BAR.SYNC.DEFER_BLOCKING 0x0 ;  /* 0x0000000000007b1d */ /* 0x028fe20000010000 */
[----:B------:R-:W-:Y:S01]  /*1830*/  @!P3 IMAD.MOV.U32 R2, RZ, RZ, 0x4000 ;  /* 0x00004000ff02b424 */ /* 0x000fe200078e00ff */
[----:B------:R-:W-:Y:S02]  /*1840*/  ELECT P1, URZ, PT ;  /* 0x0000000000ff782f */ /* 0x000fe40003820000 */
[----:B------:R-:W-:Y:S02]  /*1850*/  ELECT P0, URZ, PT ;  /* 0x0000000000ff782f */ /* 0x000fe40003800000 */
[C---:B------:R-:W-:Y:S01]  /*1860*/  ISETP.LT.U32.AND P1, PT, R132.reuse, 0x20, P1 ;  /* 0x000000208400780c */ /* 0x040fe20000f21070 */
[----:B--2---:R-:W-:Y:S01]  /*1870*/  UIADD3 UR4, UPT, UPT, UR8, 0x2000, URZ ;  /* 0x0000200008047890 */ /* 0x004fe2000fffe0ff */
[----:B------:R-:W-:Y:S01]  /*1880*/  ISETP.LT.U32.AND P0, PT, R132, 0x40, P0 ;  /* 0x000000408400780c */ /* 0x000fe20000701070 */
[----:B------:R-:W-:Y:S02]  /*1890*/  ULOP3.LUT UR5, UR25, 0x1, URZ, 0xc0, !UPT ;  /* 0x0000000119057892 */ /* 0x000fe4000f8ec0ff */
[----:B------:R-:W-:-:S02]  /*18a0*/  USHF.R.U32.HI UR6, URZ, 0x4, UR4 ;  /* 0x00000004ff067899 */ /* 0x000fc40008011604 */
[----:B------:R-:W-:Y:S02]  /*18b0*/  ULEA UR28, UR5, UR4, 0xc ;  /* 0x00000004051c7291 */ /* 0x000fe4000f8e60ff */
[----:B------:R-:W-:Y:S02]  /*18c0*/  ULEA UR30, UR5, UR24, 0x6 ;  /* 0x00000018051e7291 */ /* 0x000fe4000f8e30ff */
[----:B------:R-:W-:Y:S02]  /*18d0*/  USHF.R.U32.HI UR5, URZ, 0x4, UR8 ;  /* 0x00000004ff057899 */ /* 0x000fe40008011608 */
[----:B------:R-:W-:Y:S01]  /*18e0*/  VOTEU.ANY UP0, P1 ;  /* 0x0000000000ff7886 */ /* 0x000fe20000800100 */
[----:B------:R-:W-:Y:S01]  /*18f0*/  VOTEU.ANY UP2, P1 ;  /* 0x0000000000ff7886 */ /* 0x000fe20000840100 */
[----:B------:R-:W-:Y:S01]  /*1900*/  VOTEU.ANY UP1, P0 ;  /* 0x0000000000ff7886 */ /* 0x000fe20000020100 */
[----:B------:R-:W-:Y:S01]  /*1910*/  VOTEU.ANY UP3, P0 ;  /* 0x0000000000ff7886 */ /* 0x000fe20000060100 */
[----:B------:R-:W-:Y:S01]  /*1920*/  USGXT.U32 UR4, UR5, 0xe ;  /* 0x0000000e0504789a */ /* 0x000fe20008000000 */
[----:B------:R2:W-:Y:S01]  /*1930*/  @!P3 SYNCS.ARRIVE.TRANS64 RZ, [UR8+0x4000], R2 ;  /* 0x00400002ffffb9a7 */ /* 0x0005e20008000008 */
[----:B------:R3:W-:Y:S06]  /*1940*/  MEMBAR.ALL.CTA ;  /* 0x0000000000007992 */ /* 0x0007ec0000008000 */
[----:B---3--:R-:W3:Y:S01]  /*1950*/  FENCE.VIEW.ASYNC.S ;  /* 0x00000000000073c6 */ /* 0x008ee20000000000 */
[----:B------:R-:W-:Y:S01]  /*1960*/  @UP0 UIADD3 UR9, UPT, UPT, UR8, 0x4000, URZ ;  /* 0x0000400008090890 */ /* 0x000fe2000fffe0ff */
[----:B------:R-:W-:Y:S01]  /*1970*/  @UP0 UMOV UR10, URZ ;  /* 0x000000ff000a0c82 */ /* 0x000fe20008000000 */
[----:B------:R-:W-:Y:S01]  /*1980*/  @UP1 UIADD3 UR29, UPT, UPT, UR8, 0x4000, URZ ;  /* 0x00004000081d1890 */ /* 0x000fe2000fffe0ff */
[----:B------:R-:W-:Y:S01]  /*1990*/  @UP1 UMOV UR31, URZ ;  /* 0x000000ff001f1c82 */ /* 0x000fe20008000000 */
[----:B------:R-:W-:Y:S01]  /*19a0*/  USGXT.U32 UR6, UR6, 0xe ;  /* 0x0000000e0606789a */ /* 0x000fe20008000000 */
[----:B------:R-:W-:Y:S01]  /*19b0*/  UMOV UR22, 0x1000080 ;  /* 0x0100008000167882 */ /* 0x000fe20000000000 */
[----:B------:R-:W-:Y:S01]  /*19c0*/  UMOV UR23, 0x40004040 ;  /* 0x4000404000177882 */ /* 0x000fe20000000000 */
[----:B------:R-:W-:Y:S01]  /*19d0*/  UMOV UR7, URZ ;  /* 0x000000ff00077c82 */ /* 0x000fe20008000000 */
[----:B------:R-:W-:Y:S01]  /*19e0*/  UMOV UR20, 0xfffffffe ;  /* 0xfffffffe00147882 */ /* 0x000fe20000000000 */
[----:B------:R-:W-:Y:S01]  /*19f0*/  UMOV UR21, 0x7fffbfdf ;  /* 0x7fffbfdf00157882 */ /* 0x000fe20000000000 */
[----:B------:R-:W-:Y:S01]  /*1a00*/  UMOV UR5, URZ ;  /* 0x000000ff00057c82 */ /* 0x000fe20008000000 */
[----:B------:R-:W-:-:S02]  /*1a10*/  ULOP3.LUT UR18, UR6, 0x1000000, URZ, 0xfc, !UPT ;  /* 0x0100000006127892 */ /* 0x000fc4000f8efcff */
[----:B------:R-:W-:Y:S02]  /*1a20*/  UIADD3.64 UR22, UPT, UPT, UR6, UR22, URZ ;  /* 0x0000001606167297 */ /* 0x000fe4000fffe0ff */
[----:B------:R-:W-:Y:S02]  /*1a30*/  UIADD3.64 UR20, UPT, UPT, UR4, -UR20, URZ ;  /* 0x8000001404147297 */ /* 0x000fe4000fffe0ff */
[----:B------:R-:W-:Y:S01]  /*1a40*/  UISETP.NE.U32.AND UP0, UPT, UR25, URZ, UPT ;  /* 0x000000ff1900728c */ /* 0x000fe2000bf05070 */
[----:B------:R-:W-:Y:S01]  /*1a50*/  UMOV UR6, UR4 ;  /* 0x0000000400067c82 */ /* 0x000fe20008000000 */
[----:B---3--:R-:W-:Y:S06]  /*1a60*/  BAR.SYNC.DEFER_BLOCKING 0x0 ;  /* 0x0000000000007b1d */ /* 0x008fec0000010000 */
[----:B------:R-:W-:Y:S01]  /*1a70*/  UMOV UR7, 0x80004020 ;  /* 0x8000402000077882 */ /* 0x000fe20000000000 */
[----:B------:R-:W-:Y:S01]  /*1a80*/  UMOV UR19, 0x40004040 ;  /* 0x4000404000137882 */ /* 0x000fe20000000000 */
[----:B------:R2:W-:Y:S01]  /*1a90*/  @UP2 UTMALDG.2D [UR8], [UR12] ;  /* 0x000000080c0025b4 */ /* 0x0005e20008008000 */
[----:B------:R-:W-:Y:S06]  /*1aa0*/  BAR.SYNC.DEFER_BLOCKING 0x0 ;  /* 0x0000000000007b1d */ /* 0x000fec0000010000 */
[----:B------:R2:W-:Y:S02]  /*1ab0*/  @UP3 UTMALDG.2D [UR28], [UR14] ;  /* 0x0000001c0e0035b4 */ /* 0x0005e40008008000 */
[----:B------:R-:W-:Y:S06]  /*1ac0*/  BAR.SYNC.DEFER_BLOCKING 0x0 ;  /* 0x0000000000007b1d */ /* 0x000fec0000010000 */
[----:B------:R-:W3:Y:S02]  /*1ad0*/  SYNCS.PHASECHK.TRANS64.TRYWAIT P0, [UR8+0x4000], RZ ;  /* 0x004000ffff0075a7 */ /* 0x000ee40008001108 */
[----:B--23--:R-:W-:Y:S05]  /*1ae0*/  @!P0 BRA `(.L_x_54) ;  /* 0x0000000c00b08947 */ /* 0x00cfea0003800000 */
.L_x_66:
[----:B------:R-:W-:Y:S05]  /*1af0*/  BRA.U UP0, `(.L_x_55) ;  /* 0x00000001001c7547 */ /* 0x000fea000b800000 */
[----:B------:R-:W-:Y:S01]  /*1b00*/  UMOV UR4, 0x0 ;  /* 0x0000000000047882 */ /* 0x000fe20000000000 */
[----:B------:R-:W-:Y:S01]  /*1b10*/  UMOV UR5, 0x8210490 ;  /* 0x0821049000057882 */ /* 0x000fe20000000000 */
[----:B------:R-:W-:Y:S01]  /*1b20*/  UMOV UR28, 0x0 ;  /* 0x00000000001c7882 */ /* 0x000fe20000000000 */
[----:B------:R-:W-:Y:S01]  /*1b30*/  UMOV UR29, 0x8210490 ;  /* 0x08210490001d7882 */ /* 0x000fe20000000000 */
[----:B------:R2:W-:Y:S01]  /*1b40*/  UTCHMMA gdesc[UR6], gdesc[UR18], tmem[UR27], tmem[UR4], idesc[UR5], !UPT ;  /* 0x00ff0412060075ea */ /* 0x0005e2000f80001b */
[----:B------:R2:W-:Y:S01]  /*1b50*/  UTCHMMA gdesc[UR20], gdesc[UR22], tmem[UR27], tmem[UR28], idesc[UR29], UPT ;  /* 0x00ff1c16140075ea */ /* 0x0005e2000b80001b */
[----:B------:R-:W-:Y:S02]  /*1b60*/  NOP ;  /* 0x0000000000007918 */ /* 0x000fe40000000000 */
.L_x_55:
[----:B------:R-:W-:Y:S01]  /*1b70*/  ELECT P0, URZ, PT ;  /* 0x0000000000ff782f */ /* 0x000fe20003800000 */
[----:B--2---:R-:W-:-:S03]  /*1b80*/  UIADD3 UR4, UPT, UPT, UR8, 0x4010, URZ ;  /* 0x0000401008047890 */ /* 0x004fc6000fffe0ff */
[----:B------:R-:W-:Y:S01]  /*1b90*/  ISETP.LT.U32.AND P0, PT, R132, 0x20, P0 ;  /* 0x000000208400780c */ /* 0x000fe20000701070 */
[----:B------:R-:W-:-:S12]  /*1ba0*/  UMOV UR5, URZ ;  /* 0x000000ff00057c82 */ /* 0x000fd80008000000 */
[----:B------:R-:W-:Y:S01]  /*1bb0*/  VOTEU.ANY UP0, P0 ;  /* 0x0000000000ff7886 */ /* 0x000fe20000000100 */
[----:B------:R-:W-:Y:S01]  /*1bc0*/  VOTEU.ANY UP1, P0 ;  /* 0x0000000000ff7886 */ /* 0x000fe20000020100 */
[----:B------:R-:W-:-:S03]  /*1bd0*/  ISETP.GE.U32.AND P0, PT, R12, 0x21, PT ;  /* 0x000000210c00780c */ /* 0x000fc60003f06070 */
[----:B------:R-:W-:Y:S02]  /*1be0*/  @UP0 UMOV UR9, UR4 ;  /* 0x0000000400090c82 */ /* 0x000fe40008000000 */
[----:B------:R2:W-:Y:S01]  /*1bf0*/  @UP1 UTCBAR [UR9], URZ ;  /* 0x000000ff090013e9 */ /* 0x0005e200080000ff */
[----:B------:R-:W-:Y:S06]  /*1c00*/  BAR.SYNC.DEFER_BLOCKING 0x0 ;  /* 0x0000000000007b1d */ /* 0x000fec0000010000 */
[----:B------:R-:W3:Y:S02]  /*1c10*/  SYNCS.PHASECHK.TRANS64.TRYWAIT P1, [UR8+0x4010], RZ ;  /* 0x004010ffff0075a7 */ /* 0x000ee40008021108 */
[----:B--23--:R-:W-:Y:S05]  /*1c20*/  @!P1 BRA `(.L_x_56) ;  /* 0x0000000c006c9947 */ /* 0x00cfea0003800000 */
.L_x_67:
[----:B------:R-:W-:Y:S05]  /*1c30*/  @!P0 BRA `(.L_x_53) ;  /* 0x0000000000d48947 */ /* 0x000fea0003800000 */
[----:B------:R-:W-:Y:S01]  /*1c40*/  IMAD.MOV.U32 R2, RZ, RZ, 0x1 ;  /* 0x00000001ff027424 */ /* 0x000fe200078e00ff */
[----:B------:R-:W2:Y:S01]  /*1c50*/  LDCU UR32, c[0x0][0x3a0] ;  /* 0x00007400ff2077ac */ /* 0x000ea20008000800 */
[----:B------:R-:W-:-:S05]  /*1c60*/  UMOV UR10, 0x20 ;  /* 0x00000020000a7882 */ /* 0x000fca0000000000 */
.L_x_60:
[----:B------:R-:W-:Y:S01]  /*1c70*/  BAR.SYNC.DEFER_BLOCKING 0x0 ;  /* 0x0000000000007b1d */ /* 0x000fe20000010000 */
[----:B------:R-:W-:Y:S01]  /*1c80*/  @!P3 IMAD.MOV.U32 R3, RZ, RZ, 0x4000 ;  /* 0x00004000ff03b424 */ /* 0x000fe200078e00ff */
[----:B------:R-:W-:Y:S02]  /*1c90*/  ELECT P1, URZ, PT ;  /* 0x0000000000ff782f */ /* 0x000fe40003820000 */
[----:B------:R-:W-:Y:S02]  /*1ca0*/  ELECT P0, URZ, PT ;  /* 0x0000000000ff782f */ /* 0x000fe40003800000 */
[C---:B------:R-:W-:Y:S01]  /*1cb0*/  ISETP.LT.U32.AND P1, PT, R132.reuse, 0x20, P1 ;  /* 0x000000208400780c */ /* 0x040fe20000f21070 */
[----:B------:R-:W-:Y:S01]  /*1cc0*/  ULOP3.LUT UR30, UR25, 0x1, URZ, 0xc0, !UPT ;  /* 0x00000001191e7892 */ /* 0x000fe2000f8ec0ff */
[----:B------:R-:W-:Y:S01]  /*1cd0*/  ISETP.LT.U32.AND P0, PT, R132, 0x40, P0 ;  /* 0x000000408400780c */ /* 0x000fe20000701070 */
[----:B------:R-:W-:Y:S02]  /*1ce0*/  UMOV UR31, UR10 ;  /* 0x0000000a001f7c82 */ /* 0x000fe40008000000 */
[----:B------:R-:W-:-:S02]  /*1cf0*/  ULEA UR26, UR30, UR8, 0xc ;  /* 0x000000081e1a7291 */ /* 0x000fc4000f8e60ff */
[----:B------:R-:W-:-:S06]  /*1d00*/  ULEA UR30, UR30, UR24, 0x6 ;  /* 0x000000181e1e7291 */ /* 0x000fcc000f8e30ff */
[----:B------:R-:W-:Y:S02]  /*1d10*/  VOTEU.ANY UP0, P1 ;  /* 0x0000000000ff7886 */ /* 0x000fe40000800100 */
[----:B------:R-:W-:Y:S01]  /*1d20*/  VOTEU.ANY UP1, P0 ;  /* 0x0000000000ff7886 */ /* 0x000fe20000020100 */
[----:B------:R3:W-:Y:S01]  /*1d30*/  @!P3 SYNCS.ARRIVE.TRANS64 RZ, [UR8+0x4000], R3 ;  /* 0x00400003ffffb9a7 */ /* 0x0007e20008000008 */
[----:B------:R5:W-:Y:S06]  /*1d40*/  MEMBAR.ALL.CTA ;  /* 0x0000000000007992 */ /* 0x000bec0000008000 */
[----:B-----5:R-:W5:Y:S01]  /*1d50*/  FENCE.VIEW.ASYNC.S ;  /* 0x00000000000073c6 */ /* 0x020f620000000000 */
[----:B------:R-:W-:Y:S01]  /*1d60*/  @UP0 UIADD3 UR9, UPT, UPT, UR8, 0x4000, URZ ;  /* 0x0000400008090890 */ /* 0x000fe2000fffe0ff */
[----:B-----5:R-:W-:Y:S01]  /*1d70*/  VOTEU.ANY UP0, P1 ;  /* 0x0000000000ff7886 */ /* 0x020fe20000800100 */
[----:B------:R-:W-:-:S02]  /*1d80*/  @UP1 UIADD3 UR28, UPT, UPT, UR26, 0x2000, URZ ;  /* 0x000020001a1c1890 */ /* 0x000fc4000fffe0ff */
[----:B------:R-:W-:Y:S01]  /*1d90*/  @UP1 UIADD3 UR29, UPT, UPT, UR8, 0x4000, URZ ;  /* 0x00004000081d1890 */ /* 0x000fe2000fffe0ff */
[----:B---3--:R-:W-:Y:S01]  /*1da0*/  IMAD.U32 R3, R2, -0x80000000, RZ ;  /* 0x8000000002037824 */ /* 0x008fe200078e00ff */
[----:B------:R-:W-:Y:S01]  /*1db0*/  VOTEU.ANY UP1, P0 ;  /* 0x0000000000ff7886 */ /* 0x000fe20000020100 */
[----:B------:R-:W-:Y:S06]  /*1dc0*/  BAR.SYNC.DEFER_BLOCKING 0x0 ;  /* 0x0000000000007b1d */ /* 0x000fec0000010000 */
[----:B------:R3:W-:Y:S01]  /*1dd0*/  @UP0 UTMALDG.2D [UR8], [UR12] ;  /* 0x000000080c0005b4 */ /* 0x0007e20008008000 */
[----:B------:R-:W-:Y:S01]  /*1de0*/  UISETP.NE.U32.AND UP0, UPT, UR25, URZ, UPT ;  /* 0x000000ff1900728c */ /* 0x000fe2000bf05070 */
[----:B------:R-:W-:Y:S06]  /*1df0*/  BAR.SYNC.DEFER_BLOCKING 0x0 ;  /* 0x0000000000007b1d */ /* 0x000fec0000010000 */
[----:B------:R3:W-:Y:S02]  /*1e00*/  @UP1 UTMALDG.2D [UR28], [UR14] ;  /* 0x0000001c0e0015b4 */ /* 0x0007e40008008000 */
[----:B------:R-:W-:Y:S06]  /*1e10*/  BAR.SYNC.DEFER_BLOCKING 0x0 ;  /* 0x0000000000007b1d */ /* 0x000fec0000010000 */
[----:B------:R-:W5:Y:S02]  /*1e20*/  SYNCS.PHASECHK.TRANS64.TRYWAIT P0, [UR8+0x4000], R3 ;  /* 0x00400003ff0075a7 */ /* 0x000f640008001108 */
[----:B---3-5:R-:W-:Y:S05]  /*1e30*/  @!P0 BRA `(.L_x_57) ;  /* 0x0000000800f48947 */ /* 0x028fea0003800000 */
.L_x_68:
[----:B------:R-:W-:Y:S05]  /*1e40*/  BRA.U UP0, `(.L_x_58) ;  /* 0x00000001001c7547 */ /* 0x000fea000b800000 */
[----:B------:R-:W-:Y:S01]  /*1e50*/  UMOV UR28, 0x0 ;  /* 0x00000000001c7882 */ /* 0x000fe20000000000 */
[----:B------:R-:W-:Y:S01]  /*1e60*/  UMOV UR29, 0x8210490 ;  /* 0x08210490001d7882 */ /* 0x000fe20000000000 */
[----:B------:R-:W-:Y:S01]  /*1e70*/  UMOV UR30, 0x0 ;  /* 0x00000000001e7882 */ /* 0x000fe20000000000 */
[----:B------:R-:W-:Y:S01]  /*1e80*/  UMOV UR31, 0x8210490 ;  /* 0x08210490001f7882 */ /* 0x000fe20000000000 */
[----:B------:R3:W-:Y:S01]  /*1e90*/  UTCHMMA gdesc[UR6], gdesc[UR18], tmem[UR27], tmem[UR28], idesc[UR29], UPT ;  /* 0x00ff1c12060075ea */ /* 0x0007e2000b80001b */
[----:B------:R3:W-:Y:S01]  /*1ea0*/  UTCHMMA gdesc[UR20], gdesc[UR22], tmem[UR27], tmem[UR30], idesc[UR31], UPT ;  /* 0x00ff1e16140075ea */ /* 0x0007e2000b80001b */
[----:B------:R-:W-:Y:S02]  /*1eb0*/  NOP ;  /* 0x0000000000007918 */ /* 0x000fe40000000000 */
.L_x_58:
[----:B------:R-:W-:-:S04]  /*1ec0*/  ELECT P0, URZ, PT ;  /* 0x0000000000ff782f */ /* 0x000fc80003800000 */
[----:B------:R-:W-:-:S13]  /*1ed0*/  ISETP.LT.U32.AND P0, PT, R132, 0x20, P0 ;  /* 0x000000208400780c */ /* 0x000fda0000701070 */
[----:B------:R-:W-:Y:S01]  /*1ee0*/  VOTEU.ANY UP0, P0 ;  /* 0x0000000000ff7886 */ /* 0x000fe20000000100 */
[----:B------:R-:W-:-:S04]  /*1ef0*/  VOTEU.ANY UP1, P0 ;  /* 0x0000000000ff7886 */ /* 0x000fc80000020100 */
[----:B------:R-:W-:Y:S02]  /*1f00*/  @UP0 UMOV UR9, UR4 ;  /* 0x0000000400090c82 */ /* 0x000fe40008000000 */
[----:B------:R5:W-:Y:S01]  /*1f10*/  @UP1 UTCBAR [UR9], URZ ;  /* 0x000000ff090013e9 */ /* 0x000be200080000ff */
[----:B------:R-:W-:Y:S06]  /*1f20*/  BAR.SYNC.DEFER_BLOCKING 0x0 ;  /* 0x0000000000007b1d */ /* 0x000fec0000010000 */
[----:B------:R-:W3:Y:S02]  /*1f30*/  SYNCS.PHASECHK.TRANS64.TRYWAIT P0, [UR8+0x4010], R3 ;  /* 0x00401003ff0075a7 */ /* 0x000ee40008001108 */
[----:B---3-5:R-:W-:Y:S05]  /*1f40*/  @!P0 BRA `(.L_x_59) ;  /* 0x0000000800bc8947 */ /* 0x028fea0003800000 */
.L_x_69:
[----:B------:R-:W-:Y:S01]  /*1f50*/  UIADD3 UR10, UPT, UPT, UR10, 0x20, URZ ;  /* 0x000000200a0a7890 */ /* 0x000fe2000fffe0ff */
[----:B------:R-:W-:-:S03]  /*1f60*/  LOP3.LUT R2, R2, 0x1, RZ, 0x3c, !PT ;  /* 0x0000000102027812 */ /* 0x000fc600078e3cff */
[----:B--2---:R-:W-:-:S09]  /*1f70*/  UISETP.GE.AND UP0, UPT, UR10, UR32, UPT ;  /* 0x000000200a00728c */ /* 0x004fd2000bf06270 */
[----:B------:R-:W-:Y:S05]  /*1f80*/  BRA.U !UP0, `(.L_x_60) ;  /* 0xfffffffd08387547 */ /* 0x000fea000b83ffff */
.L_x_53:
[----:B---3-5:R-:W-:Y:S06]  /*1f90*/  BAR.SYNC.DEFER_BLOCKING 0x0 ;  /* 0x0000000000007b1d */ /* 0x028fec0000010000 */
[----:B------:R-:W-:Y:S04]  /*1fa0*/  BSSY.RECONVERGENT B4, `(.L_x_61) ;  /* 0x0000004000047945 */ /* 0x000fe80003800200 */
[----:B------:R-:W-:Y:S05]  /*1fb0*/  @P3 BRA `(.L_x_62) ;  /* 0x0000000000083947 */ /* 0x000fea0003800000 */
[----:B------:R-:W3:Y:S02]  /*1fc0*/  SYNCS.CCTL.IV [UR8+0x4000] ;  /* 0x00400000ff0079b1 */ /* 0x000ee40008000008 */
[----:B---3--:R-:W3:Y:S02]  /*1fd0*/  SYNCS.CCTL.IV [UR8+0x4010] ;  /* 0x00401000ff0079b1 */ /* 0x008ee40008000008 */
.L_x_62:
[----:B--2---:R-:W-:Y:S05]  /*1fe0*/  BSYNC.RECONVERGENT B4 ;  /* 0x0000000000047941 */ /* 0x004fea0003800200 */
.L_x_61:
[----:B------:R-:W-:Y:S01]  /*1ff0*/  USHF.L.U32 UR4, UR25, 0x15, URZ ;  /* 0x0000001519047899 */ /* 0x000fe200080006ff */
[C---:B------:R-:W-:Y:S01]  /*2000*/  IMAD.SHL.U32 R2, R0.reuse, 0x80, RZ ;  /* 0x0000008000027824 */ /* 0x040fe200078e00ff */
[----:B------:R-:W-:Y:S01]  /*2010*/  ELECT P0, URZ, PT ;  /* 0x0000000000ff782f */ /* 0x000fe20003800000 */
[----:B------:R-:W-:Y:S01]  /*2020*/  IMAD.SHL.U32 R3, R0, 0x10, RZ ;  /* 0x0000001000037824 */ /* 0x000fe200078e00ff */
[----:B------:R-:W-:Y:S02]  /*2030*/  ULOP3.LUT UR4, UR4, 0x600000, URZ, 0xc0, !UPT ;  /* 0x0060000004047892 */ /* 0x000fe4000f8ec0ff */
[----:B------:R-:W-:Y:S01]  /*2040*/  LOP3.LUT R0, R2, 0x3f80, RZ, 0xc0, !PT ;  /* 0x00003f8002007812 */ /* 0x000fe200078ec0ff */
[----:B------:R-:W-:Y:S01]  /*2050*/  ULOP3.LUT UR25, UR25, 0x1, URZ, 0xc0, !UPT ;  /* 0x0000000119197892 */ /* 0x000fe2000f8ec0ff */
[----:B------:R-:W-:Y:S01]  /*2060*/  ISETP.LT.U32.AND P0, PT, R132, 0x40, P0 ;  /* 0x000000408400780c */ /* 0x000fe20000701070 */
[----:B------:R-:W-:Y:S01]  /*2070*/  UIADD3 UR4, UPT, UPT, UR27, UR4, URZ ;  /* 0x000000041b047290 */ /* 0x000fe2000fffe0ff */
[----:B------:R-:W-:Y:S01]  /*2080*/  LOP3.LUT R0, R0, 0x70, R3, 0xf8, !PT ;  /* 0x0000007000007812 */ /* 0x000fe200078ef803 */
[----:B------:R-:W-:Y:S01]  /*2090*/  ULEA UR5, UR25, UR24, 0x6 ;  /* 0x0000001819057291 */ /* 0x000fe2000f8e30ff */
[----:B------:R-:W-:-:S02]  /*20a0*/  UMOV UR6, UR11 ;  /* 0x0000000b00067c82 */ /* 0x000fc40008000000 */
[C---:B------:R-:W-:Y:S02]  /*20b0*/  LOP3.LUT R2, R0.reuse, 0x10, RZ, 0x3c, !PT ;  /* 0x0000001000027812 */ /* 0x040fe400078e3cff */
[----:B------:R-:W-:Y:S02]  /*20c0*/  LOP3.LUT R3, R0, 0x20, RZ, 0x3c, !PT ;  /* 0x0000002000037812 */ /* 0x000fe400078e3cff */
[----:B----4-:R-:W2:Y:S01]  /*20d0*/  LDTM.x128 R4, tmem[UR4] ;  /* 0x00000004000479ee */ /* 0x010ea200083c0000 */
[----:B------:R-:W-:Y:S01]  /*20e0*/  NOP ;  /* 0x0000000000007918 */ /* 0x000fe20000000000 */
[----:B------:R-:W-:Y:S01]  /*20f0*/  ULEA UR4, UR25, UR8, 0xe ;  /* 0x0000000819047291 */ /* 0x000fe2000f8e70ff */
[----:B--2---:R-:W-:Y:S01]  /*2100*/  VOTEU.ANY UP1, P0 ;  /* 0x0000000000ff7886 */ /* 0x004fe20000020100 */
[----:B---3--:R-:W-:Y:S06]  /*2110*/  BAR.SYNC.DEFER_BLOCKING 0x0 ;  /* 0x0000000000007b1d */ /* 0x008fec0000010000 */
[----:B------:R-:W-:Y:S01]  /*2120*/  VOTEU.ANY UP0, P0 ;  /* 0x0000000000ff7886 */ /* 0x000fe20000000100 */
[----:B------:R-:W-:-:S02]  /*2130*/  F2FP.BF16.F32.PACK_AB R4, R5, R4 ;  /* 0x000000040504723e */ /* 0x000fc400000010ff */
[----:B------:R-:W-:Y:S02]  /*2140*/  F2FP.BF16.F32.PACK_AB R68, R69, R68 ;  /* 0x000000444544723e */ /* 0x000fe400000010ff */
[----:B------:R-:W-:Y:S02]  /*2150*/  F2FP.BF16.F32.PACK_AB R5, R7, R6 ;  /* 0x000000060705723e */ /* 0x000fe400000010ff */
[----:B------:R-:W-:Y:S02]  /*2160*/  F2FP.BF16.F32.PACK_AB R12, R13, R12 ;  /* 0x0000000c0d0c723e */ /* 0x000fe400000010ff */
[----:B------:R-:W-:Y:S02]  /*2170*/  F2FP.BF16.F32.PACK_AB R69, R71, R70 ;  /* 0x000000464745723e */ /* 0x000fe400000010ff */
[----:B------:R-:W-:Y:S02]  /*2180*/  F2FP.BF16.F32.PACK_AB R76, R77, R76 ;  /* 0x0000004c4d4c723e */ /* 0x000fe400000010ff */
[----:B------:R-:W-:-:S02]  /*2190*/  F2FP.BF16.F32.PACK_AB R6, R9, R8 ;  /* 0x000000080906723e */ /* 0x000fc400000010ff */
[----:B------:R-:W-:Y:S02]  /*21a0*/  F2FP.BF16.F32.PACK_AB R7, R11, R10 ;  /* 0x0000000a0b07723e */ /* 0x000fe400000010ff */
[----:B------:R-:W-:Y:S02]  /*21b0*/  F2FP.BF16.F32.PACK_AB R13, R15, R14 ;  /* 0x0000000e0f0d723e */ /* 0x000fe400000010ff */
[----:B------:R-:W-:Y:S01]  /*21c0*/  F2FP.BF16.F32.PACK_AB R20, R21, R20 ;  /* 0x000000141514723e */ /* 0x000fe200000010ff */
[----:B------:R2:W-:Y:S01]  /*21d0*/  STS.128 [R0+UR8], R4 ;  /* 0x0000000400007988 */ /* 0x0005e20008000c08 */
[----:B------:R-:W-:Y:S02]  /*21e0*/  F2FP.BF16.F32.PACK_AB R70, R73, R72 ;  /* 0x000000484946723e */ /* 0x000fe400000010ff */
[----:B------:R-:W-:Y:S02]  /*21f0*/  F2FP.BF16.F32.PACK_AB R71, R75, R74 ;  /* 0x0000004a4b47723e */ /* 0x000fe400000010ff */
[----:B------:R-:W-:-:S02]  /*2200*/  F2FP.BF16.F32.PACK_AB R77, R79, R78 ;  /* 0x0000004e4f4d723e */ /* 0x000fc400000010ff */
[----:B------:R-:W-:Y:S01]  /*2210*/  F2FP.BF16.F32.PACK_AB R84, R85, R84 ;  /* 0x000000545554723e */ /* 0x000fe200000010ff */
[----:B------:R3:W-:Y:S01]  /*2220*/  STS.128 [R0+UR8+0x4000], R68 ;  /* 0x0040004400007988 */ /* 0x0007e20008000c08 */
[----:B------:R-:W-:Y:S02]  /*2230*/  F2FP.BF16.F32.PACK_AB R14, R17, R16 ;  /* 0x00000010110e723e */ /* 0x000fe400000010ff */
[----:B------:R-:W-:Y:S02]  /*2240*/  F2FP.BF16.F32.PACK_AB R15, R19, R18 ;  /* 0x00000012130f723e */ /* 0x000fe400000010ff */
[----:B------:R-:W-:Y:S02]  /*2250*/  F2FP.BF16.F32.PACK_AB R21, R23, R22 ;  /* 0x000000161715723e */ /* 0x000fe400000010ff */
[----:B------:R-:W-:Y:S01]  /*2260*/  F2FP.BF16.F32.PACK_AB R28, R29, R28 ;  /* 0x0000001c1d1c723e */ /* 0x000fe200000010ff */
[----:B------:R4:W-:Y:S01]  /*2270*/  STS.128 [R2+UR8], R12 ;  /* 0x0000000c02007988 */ /* 0x0009e20008000c08 */
[----:B------:R-:W-:-:S02]  /*2280*/  F2FP.BF16.F32.PACK_AB R78, R81, R80 ;  /* 0x00000050514e723e */ /* 0x000fc400000010ff */
[----:B------:R-:W-:Y:S02]  /*2290*/  F2FP.BF16.F32.PACK_AB R79, R83, R82 ;  /* 0x00000052534f723e */ /* 0x000fe400000010ff */
[----:B------:R-:W-:Y:S02]  /*22a0*/  F2FP.BF16.F32.PACK_AB R85, R87, R86 ;  /* 0x000000565755723e */ /* 0x000fe400000010ff */
[----:B------:R-:W-:Y:S01]  /*22b0*/  F2FP.BF16.F32.PACK_AB R92, R93, R92 ;  /* 0x0000005c5d5c723e */ /* 0x000fe200000010ff */
[----:B------:R4:W-:Y:S01]  /*22c0*/  STS.128 [R2+UR8+0x4000], R76 ;  /* 0x0040004c02007988 */ /* 0x0009e20008000c08 */
[----:B------:R-:W-:Y:S02]  /*22d0*/  F2FP.BF16.F32.PACK_AB R22, R25, R24 ;  /* 0x000000181916723e */ /* 0x000fe400000010ff */
[----:B------:R-:W-:Y:S02]  /*22e0*/  F2FP.BF16.F32.PACK_AB R23, R27, R26 ;  /* 0x0000001a1b17723e */ /* 0x000fe400000010ff */
[----:B------:R-:W-:-:S02]  /*22f0*/  F2FP.BF16.F32.PACK_AB R29, R31, R30 ;  /* 0x0000001e1f1d723e */ /* 0x000fc400000010ff */
[----:B------:R-:W-:Y:S01]  /*2300*/  F2FP.BF16.F32.PACK_AB R36, R37, R36 ;  /* 0x000000242524723e */ /* 0x000fe200000010ff */
[----:B------:R4:W-:Y:S01]  /*2310*/  STS.128 [R3+UR8], R20 ;  /* 0x0000001403007988 */ /* 0x0009e20008000c08 */
[----:B------:R-:W-:Y:S02]  /*2320*/  F2FP.BF16.F32.PACK_AB R86, R89, R88 ;  /* 0x000000585956723e */ /* 0x000fe400000010ff */
[----:B------:R-:W-:Y:S02]  /*2330*/  F2FP.BF16.F32.PACK_AB R87, R91, R90 ;  /* 0x0000005a5b57723e */ /* 0x000fe400000010ff */
[----:B------:R-:W-:Y:S02]  /*2340*/  F2FP.BF16.F32.PACK_AB R93, R95, R94 ;  /* 0x0000005e5f5d723e */ /* 0x000fe400000010ff */
[----:B------:R-:W-:Y:S01]  /*2350*/  F2FP.BF16.F32.PACK_AB R100, R101, R100 ;  /* 0x000000646564723e */ /* 0x000fe200000010ff */
[----:B------:R4:W-:Y:S01]  /*2360*/  STS.128 [R3+UR8+0x4000], R84 ;  /* 0x0040005403007988 */ /* 0x0009e20008000c08 */
        /* <DEDUP_REMOVED lines=8> */
[----:B------:R-:W-:Y:S02]  /*23f0*/  LOP3.LUT R8, R0, 0x30, RZ, 0x3c, !PT ;  /* 0x0000003000087812 */ /* 0x000fe400078e3cff */
[----:B------:R-:W-:Y:S02]  /*2400*/  F2FP.BF16.F32.PACK_AB R38, R41, R40 ;  /* 0x000000282926723e */ /* 0x000fe400000010ff */
[----:B------:R-:W-:Y:S01]  /*2410*/  F2FP.BF16.F32.PACK_AB R39, R43, R42 ;  /* 0x0000002a2b27723e */ /* 0x000fe200000010ff */
[----:B------:R4:W-:Y:S01]  /*2420*/  STS.128 [R8+UR8], R28 ;  /* 0x0000001c08007988 */ /* 0x0009e20008000c08 */
[----:B------:R-:W-:Y:S02]  /*2430*/  F2FP.BF16.F32.PACK_AB R45, R47, R46 ;  /* 0x0000002e2f2d723e */ /* 0x000fe400000010ff */
[----:B------:R-:W-:Y:S01]  /*2440*/  F2FP.BF16.F32.PACK_AB R52, R53, R52 ;  /* 0x000000343534723e */ /* 0x000fe200000010ff */
[----:B------:R4:W-:Y:S01]  /*2450*/  STS.128 [R8+UR8+0x4000], R92 ;  /* 0x0040005c08007988 */ /* 0x0009e20008000c08 */
[----:B------:R-:W-:-:S02]  /*2460*/  F2FP.BF16.F32.PACK_AB R102, R105, R104 ;  /* 0x000000686966723e */ /* 0x000fc400000010ff */
[----:B------:R-:W-:Y:S02]  /*2470*/  F2FP.BF16.F32.PACK_AB R103, R107, R106 ;  /* 0x0000006a6b67723e */ /* 0x000fe400000010ff */
[----:B------:R-:W-:Y:S02]  /*2480*/  F2FP.BF16.F32.PACK_AB R109, R111, R110 ;  /* 0x0000006e6f6d723e */ /* 0x000fe400000010ff */
[----:B------:R-:W-:Y:S02]  /*2490*/  F2FP.BF16.F32.PACK_AB R116, R117, R116 ;  /* 0x000000747574723e */ /* 0x000fe400000010ff */
[----:B------:R-:W-:Y:S02]  /*24a0*/  LOP3.LUT R9, R0, 0x40, RZ, 0x3c, !PT ;  /* 0x0000004000097812 */ /* 0x000fe400078e3cff */
[----:B------:R-:W-:Y:S02]  /*24b0*/  F2FP.BF16.F32.PACK_AB R46, R49, R48 ;  /* 0x00000030312e723e */ /* 0x000fe400000010ff */
[----:B------:R-:W-:Y:S01]  /*24c0*/  F2FP.BF16.F32.PACK_AB R47, R51, R50 ;  /* 0x00000032332f723e */ /* 0x000fe200000010ff */
[----:B------:R4:W-:Y:S01]  /*24d0*/  STS.128 [R9+UR8], R36 ;  /* 0x0000002409007988 */ /* 0x0009e20008000c08 */
[----:B------:R-:W-:-:S02]  /*24e0*/  F2FP.BF16.F32.PACK_AB R53, R55, R54 ;  /* 0x000000363735723e */ /* 0x000fc400000010ff */
[----:B------:R-:W-:Y:S01]  /*24f0*/  F2FP.BF16.F32.PACK_AB R60, R61, R60 ;  /* 0x0000003c3d3c723e */ /* 0x000fe200000010ff */
[----:B------:R4:W-:Y:S01]  /*2500*/  STS.128 [R9+UR8+0x4000], R100 ;  /* 0x0040006409007988 */ /* 0x0009e20008000c08 */
[----:B------:R-:W-:Y:S02]  /*2510*/  F2FP.BF16.F32.PACK_AB R110, R113, R112 ;  /* 0x00000070716e723e */ /* 0x000fe400000010ff */
[----:B------:R-:W-:Y:S02]  /*2520*/  F2FP.BF16.F32.PACK_AB R111, R115, R114 ;  /* 0x00000072736f723e */ /* 0x000fe400000010ff */
[----:B------:R-:W-:Y:S02]  /*2530*/  F2FP.BF16.F32.PACK_AB R117, R119, R118 ;  /* 0x000000767775723e */ /* 0x000fe400000010ff */
[----:B------:R-:W-:Y:S02]  /*2540*/  F2FP.BF16.F32.PACK_AB R124, R125, R124 ;  /* 0x0000007c7d7c723e */ /* 0x000fe400000010ff */
[----:B------:R-:W-:-:S02]  /*2550*/  LOP3.LUT R10, R0, 0x50, RZ, 0x3c, !PT ;  /* 0x00000050000a7812 */ /* 0x000fc400078e3cff */
[----:B------:R-:W-:Y:S02]  /*2560*/  F2FP.BF16.F32.PACK_AB R54, R57, R56 ;  /* 0x000000383936723e */ /* 0x000fe400000010ff */
[----:B------:R-:W-:Y:S01]  /*2570*/  F2FP.BF16.F32.PACK_AB R55, R59, R58 ;  /* 0x0000003a3b37723e */ /* 0x000fe200000010ff */
[----:B------:R4:W-:Y:S01]  /*2580*/  STS.128 [R10+UR8], R44 ;  /* 0x0000002c0a007988 */ /* 0x0009e20008000c08 */
[----:B------:R-:W-:Y:S02]  /*2590*/  F2FP.BF16.F32.PACK_AB R61, R63, R62 ;  /* 0x0000003e3f3d723e */ /* 0x000fe400000010ff */
[----:B------:R-:W-:Y:S01]  /*25a0*/  F2FP.BF16.F32.PACK_AB R118, R121, R120 ;  /* 0x000000787976723e */ /* 0x000fe200000010ff */
[----:B------:R4:W-:Y:S01]  /*25b0*/  STS.128 [R10+UR8+0x4000], R108 ;  /* 0x0040006c0a007988 */ /* 0x0009e20008000c08 */
[----:B------:R-:W-:Y:S02]  /*25c0*/  F2FP.BF16.F32.PACK_AB R119, R123, R122 ;  /* 0x0000007a7b77723e */ /* 0x000fe400000010ff */
[----:B------:R-:W-:-:S02]  /*25d0*/  F2FP.BF16.F32.PACK_AB R125, R127, R126 ;  /* 0x0000007e7f7d723e */ /* 0x000fc400000010ff */
[C---:B--2---:R-:W-:Y:S02]  /*25e0*/  LOP3.LUT R4, R0.reuse, 0x60, RZ, 0x3c, !PT ;  /* 0x0000006000047812 */ /* 0x044fe400078e3cff */
[----:B------:R-:W-:Y:S02]  /*25f0*/  F2FP.BF16.F32.PACK_AB R62, R65, R64 ;  /* 0x00000040413e723e */ /* 0x000fe400000010ff */
[----:B------:R-:W-:Y:S01]  /*2600*/  F2FP.BF16.F32.PACK_AB R63, R67, R66 ;  /* 0x00000042433f723e */ /* 0x000fe200000010ff */
[----:B------:R4:W-:Y:S01]  /*2610*/  STS.128 [R4+UR8], R52 ;  /* 0x0000003404007988 */ /* 0x0009e20008000c08 */
[----:B------:R-:W-:Y:S02]  /*2620*/  F2FP.BF16.F32.PACK_AB R126, R129, R128 ;  /* 0x00000080817e723e */ /* 0x000fe400000010ff */
[----:B------:R-:W-:Y:S01]  /*2630*/  F2FP.BF16.F32.PACK_AB R127, R131, R130 ;  /* 0x00000082837f723e */ /* 0x000fe200000010ff */
[----:B------:R4:W-:Y:S01]  /*2640*/  STS.128 [R4+UR8+0x4000], R116 ;  /* 0x0040007404007988 */ /* 0x0009e20008000c08 */
[----:B---3--:R-:W-:-:S05]  /*2650*/  LOP3.LUT R0, R0, 0x70, RZ, 0x3c, !PT ;  /* 0x0000007000007812 */ /* 0x008fca00078e3cff */
[----:B------:R4:W-:Y:S04]  /*2660*/  STS.128 [R0+UR8], R60 ;  /* 0x0000003c00007988 */ /* 0x0009e80008000c08 */
[----:B------:R4:W-:Y:S01]  /*2670*/  STS.128 [R0+UR8+0x4000], R124 ;  /* 0x0040007c00007988 */ /* 0x0009e20008000c08 */
[----:B------:R2:W-:Y:S06]  /*2680*/  MEMBAR.ALL.CTA ;  /* 0x0000000000007992 */ /* 0x0005ec0000008000 */
[----:B--2---:R-:W2:Y:S02]  /*2690*/  FENCE.VIEW.ASYNC.S ;  /* 0x00000000000073c6 */ /* 0x004ea40000000000 */
[----:B--2---:R-:W-:Y:S06]  /*26a0*/  BAR.SYNC.DEFER_BLOCKING 0x0 ;  /* 0x0000000000007b1d */ /* 0x004fec0000010000 */
[----:B------:R4:W-:Y:S01]  /*26b0*/  @UP1 UTMASTG.2D [UR4], [UR16] ;  /* 0x00000004100013b5 */ /* 0x0009e20008008000 */
[----:B------:R0:W-:Y:S01]  /*26c0*/  UTMACMDFLUSH ;  /* 0x00000000000079b7 */ /* 0x0001e20000000000 */
[----:B------:R-:W-:-:S04]  /*26d0*/  DEPBAR.LE SB0, 0x0 ;  /* 0x000080000000791a */ /* 0x000fc80000000000 */
[----:B------:R-:W-:Y:S08]  /*26e0*/  BAR.SYNC.DEFER_BLOCKING 0x0 ;  /* 0x0000000000007b1d */ /* 0x000ff00000010000 */
[----:B------:R-:W-:Y:S06]  /*26f0*/  BAR.SYNC.DEFER_BLOCKING 0x0 ;  /* 0x0000000000007b1d */ /* 0x000fec0000010000 */
[----:B----4-:R-:W-:Y:S05]  /*2700*/  @P2 BRA `(.L_x_63) ;  /* 0x0000000000a02947 */ /* 0x010fea0003800000 */
[----:B------:R-:W2:Y:S01]  /*2710*/  S2UR UR5, SR_CgaCtaId ;  /* 0x00000000000579c3 */ /* 0x000ea20000008800 */
[----:B------:R-:W-:Y:S01]  /*2720*/  NOP ;  /* 0x0000000000007918 */ /* 0x000fe20000000000 */
[----:B------:R-:W-:Y:S01]  /*2730*/  UMOV UR4, 0x50 ;  /* 0x0000005000047882 */ /* 0x000fe20000000000 */
[----:B------:R-:W-:Y:S02]  /*2740*/  IMAD.U32 R0, RZ, RZ, UR27 ;  /* 0x0000001bff007e24 */ /* 0x000fe4000f8e00ff */
[----:B------:R-:W-:Y:S02]  /*2750*/  IMAD.MOV.U32 R3, RZ, RZ, 0xf ;  /* 0x0000000fff037424 */ /* 0x000fe400078e00ff */
[----:B------:R-:W-:Y:S01]  /*2760*/  IMAD.MOV.U32 R7, RZ, RZ, 0x1 ;  /* 0x00000001ff077424 */ /* 0x000fe200078e00ff */
[----:B------:R-:W-:-:S04]  /*2770*/  LOP3.LUT R0, R0, 0xffff, RZ, 0xc0, !PT ;  /* 0x0000ffff00007812 */ /* 0x000fc800078ec0ff */
[----:B------:R-:W-:-:S05]  /*2780*/  SHF.R.U32.HI R0, RZ, 0x5, R0 ;  /* 0x00000005ff007819 */ /* 0x000fca0000011600 */
[----:B------:R-:W-:Y:S01]  /*2790*/  VIADD R2, R0, 0x10 ;  /* 0x0000001000027836 */ /* 0x000fe20000000000 */
[----:B------:R-:W-:Y:S01]  /*27a0*/  SHF.L.U32 R0, R3, R0, RZ ;  /* 0x0000000003007219 */ /* 0x000fe200000006ff */
[----:B--2---:R-:W-:-:S03]  /*27b0*/  ULEA UR6, UR5, UR4, 0x18 ;  /* 0x0000000405067291 */ /* 0x004fc6000f8ec0ff */
[----:B------:R-:W-:-:S04]  /*27c0*/  SHF.L.U32 R3, R7, R2, RZ ;  /* 0x0000000207037219 */ /* 0x000fc800000006ff */
[----:B------:R-:W-:Y:S02]  /*27d0*/  LOP3.LUT R0, R3, R0, RZ, 0xfc, !PT ;  /* 0x0000000003007212 */ /* 0x000fe400078efcff */
[----:B------:R-:W2:Y:S02]  /*27e0*/  LDS R5, [UR6] ;  /* 0x00000006ff057984 */ /* 0x000ea40008000800 */
[C---:B------:R-:W-:Y:S02]  /*27f0*/  LOP3.LUT R2, R0.reuse, 0xffff, RZ, 0xc0, !PT ;  /* 0x0000ffff00027812 */ /* 0x040fe400078ec0ff */
[----:B--2---:R-:W-:-:S04]  /*2800*/  LOP3.LUT R3, R0, 0xffff, R5, 0x80, !PT ;  /* 0x0000ffff00037812 */ /* 0x004fc800078e8005 */
[----:B------:R-:W-:-:S13]  /*2810*/  ISETP.NE.AND P0, PT, R3, R2, PT ;  /* 0x000000020300720c */ /* 0x000fda0003f05270 */
[----:B------:R-:W-:Y:S05]  /*2820*/  @P0 BRA `(.L_x_64) ;  /* 0x0000000000500947 */ /* 0x000fea0003800000 */
[----:B------:R-:W-:Y:S02]  /*2830*/  SHF.R.U32.HI R5, RZ, 0x10, R5 ;  /* 0x00000010ff057819 */ /* 0x000fe40000011605 */
[----:B------:R-:W-:-:S04]  /*2840*/  SHF.R.U32.HI R2, RZ, 0x10, R0 ;  /* 0x00000010ff027819 */ /* 0x000fc80000011600 */
[----:B------:R-:W-:-:S04]  /*2850*/  LOP3.LUT R5, R5, R2, RZ, 0xc0, !PT ;  /* 0x0000000205057212 */ /* 0x000fc800078ec0ff */
[----:B------:R-:W-:-:S13]  /*2860*/  ISETP.NE.AND P0, PT, R5, R2, PT ;  /* 0x000000020500720c */ /* 0x000fda0003f05270 */
[----:B------:R-:W-:Y:S05]  /*2870*/  @P0 BRA `(.L_x_65) ;  /* 0x0000000000300947 */ /* 0x000fea0003800000 */
[----:B------:R-:W-:Y:S01]  /*2880*/  R2UR UR4, R0 ;  /* 0x00000000000472ca */ /* 0x000fe200000e0000 */
[----:B------:R-:W-:Y:S01]  /*2890*/  VOTEU.ANY UR5, UPT, PT ;  /* 0x0000000000057886 */ /* 0x000fe200038e0100 */
[----:B------:R-:W2:Y:S01]  /*28a0*/  S2R R0, SR_LANEID ;  /* 0x0000000000007919 */ /* 0x000ea20000000000 */
[----:B------:R-:W-:-:S10]  /*28b0*/  UFLO.U32 UR5, UR5 ;  /* 0x00000005000572bd */ /* 0x000fd400080e0000 */
[----:B------:R-:W-:-:S06]  /*28c0*/  ULOP3.LUT UR4, URZ, UR4, URZ, 0x33, !UPT ;  /* 0x00000004ff047292 */ /* 0x000fcc000f8e33ff */
[----:B------:R-:W-:-:S04]  /*28d0*/  IMAD.U32 R2, RZ, RZ, UR4 ;  /* 0x00000004ff027e24 */ /* 0x000fc8000f8e00ff */
[----:B------:R-:W3:Y:S02]  /*28e0*/  REDUX UR7, R2 ;  /* 0x00000000020773c4 */ /* 0x000ee40000000000 */
[----:B------:R4:W-:Y:S01]  /*28f0*/  UTCATOMSWS.AND URZ, UR4 ;  /* 0x0000000400ff79e3 */ /* 0x0009e20008000000 */
[----:B--2---:R-:W-:Y:S01]  /*2900*/  ISETP.EQ.U32.AND P0, PT, R0, UR5, PT ;  /* 0x0000000500007c0c */ /* 0x004fe2000bf02070 */
[----:B---3--:R-:W-:-:S12]  /*2910*/  IMAD.U32 R0, RZ, RZ, UR7 ;  /* 0x00000007ff007e24 */ /* 0x008fd8000f8e00ff */
[----:B------:R4:W-:Y:S01]  /*2920*/  @P0 ATOMS.AND RZ, [UR6], R0 ;  /* 0x00000000ffff098c */ /* 0x0009e2000a800006 */
[----:B------:R-:W-:Y:S05]  /*2930*/  BRA `(.L_x_63) ;  /* 0x0000000000147947 */ /* 0x000fea0003800000 */
.L_x_65:
[----:B------:R-:W-:-:S07]  /*2940*/  MOV R2, 0x2960 ;  /* 0x0000296000027802 */ /* 0x000fce0000000f00 */
[----:B-1----:R-:W-:Y:S05]  /*2950*/  CALL.REL.NOINC `($__internal_0_$__cuda_sm10x_tcgen05_guardrail_trap_col_being_dealloced_not_returned_by_alloc) ;  /* 0x0000000000447944 */ /* 0x002fea0003c00000 */
[----:B------:R-:W-:Y:S05]  /*2960*/  BRA `(.L_x_63) ;  /* 0x0000000000087947 */ /* 0x000fea0003800000 */
.L_x_64:
[----:B------:R-:W-:-:S07]  /*2970*/  MOV R2, 0x2990 ;  /* 0x0000299000027802 */ /* 0x000fce0000000f00 */
[----:B-1----:R-:W-:Y:S05]  /*2980*/  CALL.REL.NOINC `($__internal_2_$__cuda_sm10x_tcgen05_guardrail_trap_unallocated_columns_being_dealloced) ;  /* 0x0000000000507944 */ /* 0x002fea0003c00000 */
.L_x_63:
[----:B------:R-:W-:Y:S01]  /*2990*/  NOP ;  /* 0x0000000000007918 */ /* 0x000fe20000000000 */
[----:B----4-:R-:W-:Y:S05]  /*29a0*/  EXIT ;  /* 0x000000000000794d */ /* 0x010fea0003800000 */
.L_x_54:
[----:B------:R-:W2:Y:S02]  /*29b0*/  SYNCS.PHASECHK.TRANS64.TRYWAIT P0, [UR8+0x4000], RZ ;  /* 0x004000ffff0075a7 */ /* 0x000ea40008001108 */
[----:B--2---:R-:W-:Y:S05]  /*29c0*/  @!P0 BRA `(.L_x_54) ;  /* 0xfffffffc00f88947 */ /* 0x004fea000383ffff */
[----:B------:R-:W-:Y:S05]  /*29d0*/  BRA `(.L_x_66) ;  /* 0xfffffff000447947 */ /* 0x000fea000383ffff */
.L_x_56:
[----:B------:R-:W2:Y:S02]  /*29e0*/  SYNCS.PHASECHK.TRANS64.TRYWAIT P1, [UR8+0x4010], RZ ;  /* 0x004010ffff0075a7 */ /* 0x000ea40008021108 */
[----:B--2---:R-:W-:Y:S05]  /*29f0*/  @!P1 BRA `(.L_x_56) ;  /* 0xfffffffc00f89947 */ /* 0x004fea000383ffff */
[----:B------:R-:W-:Y:S05]  /*2a00*/  BRA `(.L_x_67) ;  /* 0xfffffff000887947 */ /* 0x000fea000383ffff */
.L_x_57:
[----:B------:R-:W3:Y:S02]  /*2a10*/  SYNCS.PHASECHK.TRANS64.TRYWAIT P0, [UR8+0x4000], R3 ;  /* 0x00400003ff0075a7 */ /* 0x000ee40008001108 */
[----:B---3--:R-:W-:Y:S05]  /*2a20*/  @!P0 BRA `(.L_x_57) ;  /* 0xfffffffc00f88947 */ /* 0x008fea000383ffff */
[----:B------:R-:W-:Y:S05]  /*2a30*/  BRA `(.L_x_68) ;  /* 0xfffffff400007947 */ /* 0x000fea000383ffff */
.L_x_59:
[----:B------:R-:W3:Y:S02]  /*2a40*/  SYNCS.PHASECHK.TRANS64.TRYWAIT P0, [UR8+0x4010], R3 ;  /* 0x00401003ff0075a7 */ /* 0x000ee40008001108 */
[----:B---3--:R-:W-:Y:S05]  /*2a50*/  @!P0 BRA `(.L_x_59) ;  /* 0xfffffffc00f88947 */ /* 0x008fea000383ffff */
[----:B------:R-:W-:Y:S05]  /*2a60*/  BRA `(.L_x_69) ;  /* 0xfffffff400387947 */ /* 0x000fea000383ffff */
        .weak           $__internal_0_$__cuda_sm10x_tcgen05_guardrail_trap_col_being_dealloced_not_returned_by_alloc
        .type           $__internal_0_$__cuda_sm10x_tcgen05_guardrail_trap_col_being_dealloced_not_returned_by_alloc,@function
        .size           $__internal_0_$__cuda_sm10x_tcgen05_guardrail_trap_col_being_dealloced_not_returned_by_alloc,($__internal_1_$__cuda_sm10x_tcgen05_guardrail_trap_phase_invalid_during_alloc - $__internal_0_$__cuda_sm10x_tcgen05_guardrail_trap_col_being_dealloced_not_returned_by_alloc)
$__internal_0_$__cuda_sm10x_tcgen05_guardrail_trap_col_being_dealloced_not_returned_by_alloc:
[----:B------:R-:W-:Y:S05]  /*2a70*/  BPT.TRAP 0x1 ;  /* 0x000000040000795c */ /* 0x000fea0000300000 */
[----:B------:R-:W-:-:S04]  /*2a80*/  IMAD.MOV.U32 R3, RZ, RZ, 0x0 ;  /* 0x00000000ff037424 */ /* 0x000fc800078e00ff */
[----:B------:R-:W-:Y:S05]  /*2a90*/  RET.REL.NODEC R2 `(gluon_tcgen05) ;  /* 0xffffffd402587950 */ /* 0x000fea0003c3ffff */
        .weak           $__internal_1_$__cuda_sm10x_tcgen05_guardrail_trap_phase_invalid_during_alloc
        .type           $__internal_1_$__cuda_sm10x_tcgen05_guardrail_trap_phase_invalid_during_alloc,@function
        .size           $__internal_1_$__cuda_sm10x_tcgen05_guardrail_trap_phase_invalid_during_alloc,($__internal_2_$__cuda_sm10x_tcgen05_guardrail_trap_unallocated_columns_being_dealloced - $__internal_1_$__cuda_sm10x_tcgen05_guardrail_trap_phase_invalid_during_alloc)
$__internal_1_$__cuda_sm10x_tcgen05_guardrail_trap_phase_invalid_during_alloc:
[----:B------:R-:W-:Y:S05]  /*2aa0*/  BPT.TRAP 0x1 ;  /* 0x000000040000795c */ /* 0x000fea0000300000 */
[----:B------:R-:W-:-:S04]  /*2ab0*/  IMAD.MOV.U32 R3, RZ, RZ, 0x0 ;  /* 0x00000000ff037424 */ /* 0x000fc800078e00ff */
[----:B------:R-:W-:Y:S05]  /*2ac0*/  RET.REL.NODEC R2 `(gluon_tcgen05) ;  /* 0xffffffd4024c7950 */ /* 0x000fea0003c3ffff */
        .weak           $__internal_2_$__cuda_sm10x_tcgen05_guardrail_trap_unallocated_columns_being_dealloced
        .type           $__internal_2_$__cuda_sm10x_tcgen05_guardrail_trap_unallocated_columns_being_dealloced,@function
        .size           $__internal_2_$__cuda_sm10x_tcgen05_guardrail_trap_unallocated_columns_being_dealloced,(.L_x_73 - $__internal_2_$__cuda_sm10x_tcgen05_guardrail_trap_unallocated_columns_being_dealloced)
$__internal_2_$__cuda_sm10x_tcgen05_guardrail_trap_unallocated_columns_being_dealloced:
[----:B------:R-:W-:Y:S05]  /*2ad0*/  BPT.TRAP 0x1 ;  /* 0x000000040000795c */ /* 0x000fea0000300000 */
[----:B------:R-:W-:-:S04]  /*2ae0*/  IMAD.MOV.U32 R3, RZ, RZ, 0x0 ;  /* 0x00000000ff037424 */ /* 0x000fc800078e00ff */
[----:B------:R-:W-:Y:S05]  /*2af0*/  RET.REL.NODEC R2 `(gluon_tcgen05) ;  /* 0xffffffd402407950 */ /* 0x000fea0003c3ffff */
.L_x_70:
[----:B------:R-:W-:-:S00]  /*2b00*/  BRA `(.L_x_70) ;  /* 0xfffffffc00fc7947 */ /* 0x000fc0000383ffff */
[----:B------:R-:W-:-:S00]  /*2b10*/  NOP ;  /* 0x0000000000007918 */ /* 0x000fc00000000000 */
        /* <DEDUP_REMOVED lines=14> */
.L_x_73:


//--------------------- .nv.shared.gluon_tcgen05  --------------------------
	.section	.nv.shared.gluon_tcgen05,"aw",@nobits
	.sectionflags	@""
	.align	16
	.zero		1024


//--------------------- .nv.shared.reserved.0     --------------------------
	.section	.nv.shared.reserved.0,"aw",@nobits
	.align	8
	.weak		__nv_reservedSMEM_offset_0_alias
	.size		__nv_reservedSMEM_offset_0_alias, 0, 64
	.other		__nv_reservedSMEM_offset_0_alias,@"STO_CUDA_RESERVED_SHARED STV_DEFAULT"
__nv_reservedSMEM_offset_0_alias:
	.zero		0
.nv.shared.reserved.0:
	.zero		64
	.weak		__nv_reservedSMEM_allocation_phase
	.type		__nv_reservedSMEM_allocation_phase,@object
	.size		__nv_reservedSMEM_allocation_phase,(.L_0 - __nv_reservedSMEM_allocation_phase)
__nv_reservedSMEM_allocation_phase:
	.zero		1
.L_0:
	.zero		7
	.weak		__nv_reservedSMEM_devtool_atexit_pc
	.type		__nv_reservedSMEM_devtool_atexit_pc,@object
	.size		__nv_reservedSMEM_devtool_atexit_pc,(__nv_reservedSMEM_allocation_mask - __nv_reservedSMEM_devtool_atexit_pc)
__nv_reservedSMEM_devtool_atexit_pc:
	.zero		8
	.weak		__nv_reservedSMEM_allocation_mask
	.type		__nv_reservedSMEM_allocation_mask,@object
	.size		__nv_reservedSMEM_allocation_mask,(.L_2 - __nv_reservedSMEM_allocation_mask)
__nv_reservedSMEM_allocation_mask:
	.zero		4
.L_2:


//--------------------- .nv.constant0.gluon_tcgen05 --------------------------
	.section	.nv.constant0.gluon_tcgen05,"a",@progbits
	.sectionflags	@""
	.align	4
.nv.constant0.gluon_tcgen05:
	.zero		976


//--------------------- SYMBOLS --------------------------

	.type		.nv.reservedSmem.offset0,@object
	.size		.nv.reservedSmem.offset0,0x4
	.type		.nv.reservedSmem.cap,@object
	.size		.nv.reservedSmem.cap,0x4
